//
// Generated by NVIDIA NVVM Compiler
//
// Compiler Build ID: CL-36424714
// Cuda compilation tools, release 13.0, V13.0.88
// Based on NVVM 20.0.0
//

.version 9.0
.target sm_100
.address_size 64

	// .globl	_Z13kernelgpuFluxIdEvPT_S1_S1_S1_S1_S1_S1_S0_iiiiiiii
.func  (.param .b64 func_retval0) __internal_accurate_pow
(
	.param .b64 __internal_accurate_pow_param_0
)
;

.visible .entry _Z13kernelgpuFluxIdEvPT_S1_S1_S1_S1_S1_S1_S0_iiiiiiii(
	.param .u64 .ptr .align 1 _Z13kernelgpuFluxIdEvPT_S1_S1_S1_S1_S1_S1_S0_iiiiiiii_param_0,
	.param .u64 .ptr .align 1 _Z13kernelgpuFluxIdEvPT_S1_S1_S1_S1_S1_S1_S0_iiiiiiii_param_1,
	.param .u64 .ptr .align 1 _Z13kernelgpuFluxIdEvPT_S1_S1_S1_S1_S1_S1_S0_iiiiiiii_param_2,
	.param .u64 .ptr .align 1 _Z13kernelgpuFluxIdEvPT_S1_S1_S1_S1_S1_S1_S0_iiiiiiii_param_3,
	.param .u64 .ptr .align 1 _Z13kernelgpuFluxIdEvPT_S1_S1_S1_S1_S1_S1_S0_iiiiiiii_param_4,
	.param .u64 .ptr .align 1 _Z13kernelgpuFluxIdEvPT_S1_S1_S1_S1_S1_S1_S0_iiiiiiii_param_5,
	.param .u64 .ptr .align 1 _Z13kernelgpuFluxIdEvPT_S1_S1_S1_S1_S1_S1_S0_iiiiiiii_param_6,
	.param .f64 _Z13kernelgpuFluxIdEvPT_S1_S1_S1_S1_S1_S1_S0_iiiiiiii_param_7,
	.param .u32 _Z13kernelgpuFluxIdEvPT_S1_S1_S1_S1_S1_S1_S0_iiiiiiii_param_8,
	.param .u32 _Z13kernelgpuFluxIdEvPT_S1_S1_S1_S1_S1_S1_S0_iiiiiiii_param_9,
	.param .u32 _Z13kernelgpuFluxIdEvPT_S1_S1_S1_S1_S1_S1_S0_iiiiiiii_param_10,
	.param .u32 _Z13kernelgpuFluxIdEvPT_S1_S1_S1_S1_S1_S1_S0_iiiiiiii_param_11,
	.param .u32 _Z13kernelgpuFluxIdEvPT_S1_S1_S1_S1_S1_S1_S0_iiiiiiii_param_12,
	.param .u32 _Z13kernelgpuFluxIdEvPT_S1_S1_S1_S1_S1_S1_S0_iiiiiiii_param_13,
	.param .u32 _Z13kernelgpuFluxIdEvPT_S1_S1_S1_S1_S1_S1_S0_iiiiiiii_param_14,
	.param .u32 _Z13kernelgpuFluxIdEvPT_S1_S1_S1_S1_S1_S1_S0_iiiiiiii_param_15
)
{
	.reg .pred 	%p<16>;
	.reg .b32 	%r<29>;
	.reg .b64 	%rd<33>;
	.reg .b64 	%fd<129>;

	ld.param.u32 	%r6, [_Z13kernelgpuFluxIdEvPT_S1_S1_S1_S1_S1_S1_S0_iiiiiiii_param_9];
	mov.u32 	%r7, %tid.x;
	mov.u32 	%r8, %ctaid.x;
	mov.u32 	%r9, %ntid.x;
	mad.lo.s32 	%r28, %r8, %r9, %r7;
	setp.ge.s32 	%p2, %r28, %r6;
	@%p2 bra 	$L__BB0_11;
	mov.f64 	%fd30, 0d3FE8000000000000;
	{
	.reg .b32 %temp; 
	mov.b64 	{%temp, %r2}, %fd30;
	}
	and.b32  	%r10, %r2, 2146435072;
	setp.eq.s32 	%p3, %r10, 1073741824;
	and.b32  	%r11, %r2, 2147483647;
	setp.ne.s32 	%p4, %r11, 1071644672;
	and.pred  	%p1, %p3, %p4;
$L__BB0_2:
	ld.param.u32 	%r26, [_Z13kernelgpuFluxIdEvPT_S1_S1_S1_S1_S1_S1_S0_iiiiiiii_param_9];
	ld.param.u64 	%rd32, [_Z13kernelgpuFluxIdEvPT_S1_S1_S1_S1_S1_S1_S0_iiiiiiii_param_6];
	ld.param.u64 	%rd31, [_Z13kernelgpuFluxIdEvPT_S1_S1_S1_S1_S1_S1_S0_iiiiiiii_param_2];
	cvta.to.global.u64 	%rd5, %rd32;
	ld.global.f64 	%fd31, [%rd5];
	ld.global.f64 	%fd1, [%rd5+8];
	ld.global.f64 	%fd2, [%rd5+16];
	ld.global.f64 	%fd32, [%rd5+48];
	cvta.to.global.u64 	%rd6, %rd31;
	mul.wide.s32 	%rd7, %r28, 8;
	add.s64 	%rd8, %rd6, %rd7;
	ld.global.f64 	%fd3, [%rd8];
	mul.wide.s32 	%rd1, %r26, 8;
	add.s64 	%rd9, %rd8, %rd1;
	ld.global.f64 	%fd4, [%rd9];
	add.s64 	%rd10, %rd9, %rd1;
	ld.global.f64 	%fd5, [%rd10];
	add.s64 	%rd11, %rd10, %rd1;
	ld.global.f64 	%fd33, [%rd11];
	add.s64 	%rd12, %rd11, %rd1;
	ld.global.f64 	%fd6, [%rd12];
	add.s64 	%rd13, %rd12, %rd1;
	ld.global.f64 	%fd34, [%rd13];
	add.s64 	%rd14, %rd13, %rd1;
	ld.global.f64 	%fd35, [%rd14];
	add.s64 	%rd15, %rd14, %rd1;
	ld.global.f64 	%fd7, [%rd15];
	add.s64 	%rd16, %rd15, %rd1;
	ld.global.f64 	%fd8, [%rd16];
	add.s64 	%rd17, %rd16, %rd1;
	ld.global.f64 	%fd36, [%rd17];
	add.s64 	%rd18, %rd17, %rd1;
	ld.global.f64 	%fd37, [%rd18];
	add.s64 	%rd19, %rd18, %rd1;
	ld.global.f64 	%fd9, [%rd19];
	mul.f64 	%fd38, %fd4, %fd4;
	mul.f64 	%fd39, %fd3, %fd3;
	rcp.rn.f64 	%fd10, %fd39;
	rcp.rn.f64 	%fd11, %fd3;
	mul.f64 	%fd40, %fd38, %fd10;
	mul.f64 	%fd41, %fd5, %fd5;
	mul.f64 	%fd42, %fd10, %fd41;
	mul.f64 	%fd43, %fd42, 0d3FE0000000000000;
	fma.rn.f64 	%fd12, %fd40, 0d3FE0000000000000, %fd43;
	mul.f64 	%fd44, %fd3, %fd12;
	sub.f64 	%fd13, %fd33, %fd44;
	add.f64 	%fd14, %fd31, 0dBFF0000000000000;
	rcp.rn.f64 	%fd45, %fd31;
	neg.f64 	%fd46, %fd45;
	fma.rn.f64 	%fd47, %fd46, %fd32, %fd32;
	mul.f64 	%fd48, %fd47, %fd47;
	rcp.rn.f64 	%fd49, %fd48;
	mul.f64 	%fd50, %fd11, %fd13;
	mul.f64 	%fd51, %fd14, %fd50;
	mul.f64 	%fd52, %fd49, %fd51;
	sqrt.rn.f64 	%fd15, %fd52;
	mul.f64 	%fd53, %fd11, %fd5;
	mul.f64 	%fd54, %fd53, %fd6;
	sub.f64 	%fd16, %fd35, %fd54;
	mul.f64 	%fd55, %fd11, %fd4;
	mul.f64 	%fd56, %fd55, %fd8;
	sub.f64 	%fd17, %fd36, %fd56;
	mul.f64 	%fd57, %fd11, %fd17;
	fma.rn.f64 	%fd18, %fd11, %fd16, %fd57;
	mul.f64 	%fd58, %fd55, %fd6;
	sub.f64 	%fd19, %fd34, %fd58;
	mul.f64 	%fd59, %fd53, %fd8;
	sub.f64 	%fd20, %fd37, %fd59;
	rcp.rn.f64 	%fd21, %fd47;
	fma.rn.f64 	%fd22, %fd11, %fd33, %fd51;
	mul.f64 	%fd23, %fd21, %fd51;
	{
	.reg .b32 %temp; 
	mov.b64 	{%temp, %r4}, %fd23;
	}
	setp.neu.f64 	%p5, %fd23, 0d0000000000000000;
	@%p5 bra 	$L__BB0_4;
	setp.lt.s32 	%p7, %r2, 0;
	selp.b32 	%r13, %r4, 0, %p3;
	or.b32  	%r14, %r13, 2146435072;
	selp.b32 	%r15, %r14, %r13, %p7;
	mov.b32 	%r16, 0;
	mov.b64 	%fd128, {%r16, %r15};
	bra.uni 	$L__BB0_5;
$L__BB0_4:
	abs.f64 	%fd60, %fd23;
	{ // callseq 0, 0
	.param .b64 param0;
	st.param.f64 	[param0], %fd60;
	.param .b64 retval0;
	call.uni (retval0), 
	__internal_accurate_pow, 
	(
	param0
	);
	ld.param.f64 	%fd61, [retval0];
	} // callseq 0
	setp.lt.s32 	%p6, %r4, 0;
	selp.f64 	%fd128, 0dFFF8000000000000, %fd61, %p6;
$L__BB0_5:
	add.f64 	%fd63, %fd23, 0d3FE8000000000000;
	{
	.reg .b32 %temp; 
	mov.b64 	{%temp, %r17}, %fd63;
	}
	and.b32  	%r18, %r17, 2146435072;
	setp.ne.s32 	%p9, %r18, 2146435072;
	@%p9 bra 	$L__BB0_10;
	setp.num.f64 	%p10, %fd23, %fd23;
	@%p10 bra 	$L__BB0_8;
	mov.f64 	%fd65, 0d3FE8000000000000;
	add.rn.f64 	%fd128, %fd23, %fd65;
	bra.uni 	$L__BB0_10;
$L__BB0_8:
	abs.f64 	%fd64, %fd23;
	setp.neu.f64 	%p11, %fd64, 0d7FF0000000000000;
	@%p11 bra 	$L__BB0_10;
	setp.lt.s32 	%p12, %r4, 0;
	setp.lt.s32 	%p13, %r2, 0;
	selp.b32 	%r19, 0, 2146435072, %p13;
	or.b32  	%r20, %r19, -2147483648;
	selp.b32 	%r21, %r20, %r19, %p1;
	selp.b32 	%r22, %r21, %r19, %p12;
	mov.b32 	%r23, 0;
	mov.b64 	%fd128, {%r23, %r22};
$L__BB0_10:
	ld.param.u32 	%r27, [_Z13kernelgpuFluxIdEvPT_S1_S1_S1_S1_S1_S1_S0_iiiiiiii_param_9];
	ld.param.u64 	%rd30, [_Z13kernelgpuFluxIdEvPT_S1_S1_S1_S1_S1_S1_S0_iiiiiiii_param_0];
	mul.f64 	%fd66, %fd11, %fd20;
	mul.f64 	%fd67, %fd11, %fd19;
	add.f64 	%fd68, %fd67, %fd67;
	sub.f64 	%fd69, %fd68, %fd66;
	mul.f64 	%fd70, %fd14, %fd13;
	add.f64 	%fd71, %fd66, %fd66;
	sub.f64 	%fd72, %fd67, %fd71;
	setp.eq.f64 	%p14, %fd23, 0d3FF0000000000000;
	selp.f64 	%fd73, 0d3FF0000000000000, %fd128, %p14;
	cvta.to.global.u64 	%rd20, %rd30;
	mul.wide.s32 	%rd21, %r28, 8;
	add.s64 	%rd22, %rd20, %rd21;
	st.global.f64 	[%rd22], %fd4;
	mul.f64 	%fd74, %fd4, %fd4;
	fma.rn.f64 	%fd75, %fd11, %fd74, %fd70;
	mul.f64 	%fd76, %fd1, %fd15;
	mul.f64 	%fd77, %fd76, %fd69;
	fma.rn.f64 	%fd78, %fd77, 0d3FE5555555555555, %fd75;
	add.s64 	%rd23, %rd22, %rd1;
	st.global.f64 	[%rd23], %fd78;
	add.s64 	%rd24, %rd23, %rd1;
	mul.f64 	%fd79, %fd11, %fd4;
	mul.f64 	%fd80, %fd18, %fd76;
	fma.rn.f64 	%fd81, %fd79, %fd5, %fd80;
	st.global.f64 	[%rd24], %fd81;
	mul.f64 	%fd82, %fd1, %fd11;
	mul.f64 	%fd83, %fd82, %fd15;
	mul.f64 	%fd84, %fd18, %fd83;
	mul.f64 	%fd85, %fd5, %fd84;
	fma.rn.f64 	%fd86, %fd4, %fd22, %fd85;
	mul.f64 	%fd87, %fd83, %fd69;
	mul.f64 	%fd88, %fd4, %fd87;
	fma.rn.f64 	%fd89, %fd88, 0d3FE5555555555555, %fd86;
	mul.f64 	%fd90, %fd2, %fd10;
	mul.f64 	%fd91, %fd21, %fd90;
	mul.f64 	%fd92, %fd91, %fd73;
	mul.f64 	%fd93, %fd14, %fd3;
	mul.f64 	%fd94, %fd6, %fd12;
	sub.f64 	%fd95, %fd94, %fd7;
	mul.f64 	%fd96, %fd10, %fd16;
	mul.f64 	%fd97, %fd5, %fd96;
	mul.f64 	%fd98, %fd10, %fd19;
	fma.rn.f64 	%fd99, %fd4, %fd98, %fd97;
	fma.rn.f64 	%fd100, %fd3, %fd99, %fd95;
	mul.f64 	%fd101, %fd93, %fd100;
	fma.rn.f64 	%fd102, %fd6, %fd70, %fd101;
	mul.f64 	%fd103, %fd102, %fd92;
	sub.f64 	%fd104, %fd89, %fd103;
	add.s64 	%rd25, %rd24, %rd1;
	st.global.f64 	[%rd25], %fd104;
	add.s64 	%rd26, %rd25, %rd1;
	st.global.f64 	[%rd26], %fd5;
	add.s64 	%rd27, %rd26, %rd1;
	st.global.f64 	[%rd27], %fd81;
	mul.f64 	%fd105, %fd5, %fd5;
	fma.rn.f64 	%fd106, %fd11, %fd105, %fd70;
	mul.f64 	%fd107, %fd76, %fd72;
	mul.f64 	%fd108, %fd107, 0d3FE5555555555555;
	sub.f64 	%fd109, %fd106, %fd108;
	add.s64 	%rd28, %rd27, %rd1;
	st.global.f64 	[%rd28], %fd109;
	mul.f64 	%fd110, %fd4, %fd84;
	fma.rn.f64 	%fd111, %fd5, %fd22, %fd110;
	mul.f64 	%fd112, %fd83, %fd72;
	mul.f64 	%fd113, %fd5, %fd112;
	mul.f64 	%fd114, %fd113, 0d3FE5555555555555;
	sub.f64 	%fd115, %fd111, %fd114;
	mul.f64 	%fd116, %fd12, %fd8;
	sub.f64 	%fd117, %fd116, %fd9;
	mul.f64 	%fd118, %fd10, %fd17;
	mul.f64 	%fd119, %fd10, %fd20;
	mul.f64 	%fd120, %fd5, %fd119;
	fma.rn.f64 	%fd121, %fd4, %fd118, %fd120;
	fma.rn.f64 	%fd122, %fd3, %fd121, %fd117;
	mul.f64 	%fd123, %fd93, %fd122;
	fma.rn.f64 	%fd124, %fd8, %fd70, %fd123;
	mul.f64 	%fd125, %fd124, %fd92;
	sub.f64 	%fd126, %fd115, %fd125;
	add.s64 	%rd29, %rd28, %rd1;
	st.global.f64 	[%rd29], %fd126;
	mov.u32 	%r24, %ntid.x;
	mov.u32 	%r25, %nctaid.x;
	mad.lo.s32 	%r28, %r24, %r25, %r28;
	setp.lt.s32 	%p15, %r28, %r27;
	@%p15 bra 	$L__BB0_2;
$L__BB0_11:
	ret;

}
	// .globl	_Z13kernelgpuFluxIfEvPT_S1_S1_S1_S1_S1_S1_S0_iiiiiiii
.visible .entry _Z13kernelgpuFluxIfEvPT_S1_S1_S1_S1_S1_S1_S0_iiiiiiii(
	.param .u64 .ptr .align 1 _Z13kernelgpuFluxIfEvPT_S1_S1_S1_S1_S1_S1_S0_iiiiiiii_param_0,
	.param .u64 .ptr .align 1 _Z13kernelgpuFluxIfEvPT_S1_S1_S1_S1_S1_S1_S0_iiiiiiii_param_1,
	.param .u64 .ptr .align 1 _Z13kernelgpuFluxIfEvPT_S1_S1_S1_S1_S1_S1_S0_iiiiiiii_param_2,
	.param .u64 .ptr .align 1 _Z13kernelgpuFluxIfEvPT_S1_S1_S1_S1_S1_S1_S0_iiiiiiii_param_3,
	.param .u64 .ptr .align 1 _Z13kernelgpuFluxIfEvPT_S1_S1_S1_S1_S1_S1_S0_iiiiiiii_param_4,
	.param .u64 .ptr .align 1 _Z13kernelgpuFluxIfEvPT_S1_S1_S1_S1_S1_S1_S0_iiiiiiii_param_5,
	.param .u64 .ptr .align 1 _Z13kernelgpuFluxIfEvPT_S1_S1_S1_S1_S1_S1_S0_iiiiiiii_param_6,
	.param .f32 _Z13kernelgpuFluxIfEvPT_S1_S1_S1_S1_S1_S1_S0_iiiiiiii_param_7,
	.param .u32 _Z13kernelgpuFluxIfEvPT_S1_S1_S1_S1_S1_S1_S0_iiiiiiii_param_8,
	.param .u32 _Z13kernelgpuFluxIfEvPT_S1_S1_S1_S1_S1_S1_S0_iiiiiiii_param_9,
	.param .u32 _Z13kernelgpuFluxIfEvPT_S1_S1_S1_S1_S1_S1_S0_iiiiiiii_param_10,
	.param .u32 _Z13kernelgpuFluxIfEvPT_S1_S1_S1_S1_S1_S1_S0_iiiiiiii_param_11,
	.param .u32 _Z13kernelgpuFluxIfEvPT_S1_S1_S1_S1_S1_S1_S0_iiiiiiii_param_12,
	.param .u32 _Z13kernelgpuFluxIfEvPT_S1_S1_S1_S1_S1_S1_S0_iiiiiiii_param_13,
	.param .u32 _Z13kernelgpuFluxIfEvPT_S1_S1_S1_S1_S1_S1_S0_iiiiiiii_param_14,
	.param .u32 _Z13kernelgpuFluxIfEvPT_S1_S1_S1_S1_S1_S1_S0_iiiiiiii_param_15
)
{
	.reg .pred 	%p<16>;
	.reg .b32 	%r<26>;
	.reg .b32 	%f<108>;
	.reg .b64 	%rd<31>;
	.reg .b64 	%fd<39>;

	ld.param.u64 	%rd4, [_Z13kernelgpuFluxIfEvPT_S1_S1_S1_S1_S1_S1_S0_iiiiiiii_param_0];
	ld.param.u64 	%rd5, [_Z13kernelgpuFluxIfEvPT_S1_S1_S1_S1_S1_S1_S0_iiiiiiii_param_2];
	ld.param.u32 	%r10, [_Z13kernelgpuFluxIfEvPT_S1_S1_S1_S1_S1_S1_S0_iiiiiiii_param_9];
	mov.u32 	%r11, %tid.x;
	mov.u32 	%r12, %ctaid.x;
	mov.u32 	%r1, %ntid.x;
	mad.lo.s32 	%r25, %r12, %r1, %r11;
	setp.ge.s32 	%p2, %r25, %r10;
	@%p2 bra 	$L__BB1_11;
	mov.f64 	%fd8, 0d3FE8000000000000;
	{
	.reg .b32 %temp; 
	mov.b64 	{%temp, %r3}, %fd8;
	}
	and.b32  	%r4, %r3, 2146435072;
	setp.eq.s32 	%p3, %r4, 1073741824;
	setp.lt.s32 	%p4, %r3, 0;
	selp.b32 	%r5, 0, 2146435072, %p4;
	and.b32  	%r13, %r3, 2147483647;
	setp.ne.s32 	%p5, %r13, 1071644672;
	and.pred  	%p1, %p3, %p5;
	mov.u32 	%r14, %nctaid.x;
	mul.lo.s32 	%r6, %r1, %r14;
	cvta.to.global.u64 	%rd1, %rd5;
	cvta.to.global.u64 	%rd2, %rd4;
	mul.wide.s32 	%rd3, %r10, 4;
$L__BB1_2:
	ld.param.u64 	%rd30, [_Z13kernelgpuFluxIfEvPT_S1_S1_S1_S1_S1_S1_S0_iiiiiiii_param_6];
	cvta.to.global.u64 	%rd7, %rd30;
	ld.global.f32 	%f28, [%rd7];
	ld.global.f32 	%f1, [%rd7+4];
	ld.global.f32 	%f2, [%rd7+8];
	ld.global.f32 	%f29, [%rd7+24];
	mul.wide.s32 	%rd8, %r25, 4;
	add.s64 	%rd9, %rd1, %rd8;
	ld.global.f32 	%f3, [%rd9];
	add.s64 	%rd10, %rd9, %rd3;
	ld.global.f32 	%f4, [%rd10];
	add.s64 	%rd11, %rd10, %rd3;
	ld.global.f32 	%f5, [%rd11];
	add.s64 	%rd12, %rd11, %rd3;
	ld.global.f32 	%f30, [%rd12];
	add.s64 	%rd13, %rd12, %rd3;
	ld.global.f32 	%f6, [%rd13];
	add.s64 	%rd14, %rd13, %rd3;
	ld.global.f32 	%f31, [%rd14];
	add.s64 	%rd15, %rd14, %rd3;
	ld.global.f32 	%f32, [%rd15];
	add.s64 	%rd16, %rd15, %rd3;
	ld.global.f32 	%f7, [%rd16];
	add.s64 	%rd17, %rd16, %rd3;
	ld.global.f32 	%f8, [%rd17];
	add.s64 	%rd18, %rd17, %rd3;
	ld.global.f32 	%f33, [%rd18];
	add.s64 	%rd19, %rd18, %rd3;
	ld.global.f32 	%f34, [%rd19];
	add.s64 	%rd20, %rd19, %rd3;
	ld.global.f32 	%f9, [%rd20];
	mul.f32 	%f10, %f4, %f4;
	mul.f32 	%f35, %f3, %f3;
	rcp.rn.f32 	%f11, %f35;
	rcp.rn.f32 	%f12, %f3;
	mul.f32 	%f36, %f10, %f11;
	mul.f32 	%f13, %f5, %f5;
	mul.f32 	%f37, %f11, %f13;
	mul.f32 	%f38, %f37, 0f3F000000;
	fma.rn.f32 	%f14, %f36, 0f3F000000, %f38;
	mul.f32 	%f39, %f3, %f14;
	sub.f32 	%f15, %f30, %f39;
	add.f32 	%f16, %f28, 0fBF800000;
	mov.f32 	%f40, 0fBF800000;
	div.rn.f32 	%f41, %f40, %f28;
	fma.rn.f32 	%f42, %f41, %f29, %f29;
	mul.f32 	%f43, %f42, %f42;
	rcp.rn.f32 	%f44, %f43;
	mul.f32 	%f45, %f12, %f15;
	mul.f32 	%f46, %f16, %f45;
	mul.f32 	%f47, %f44, %f46;
	sqrt.rn.f32 	%f17, %f47;
	mul.f32 	%f48, %f12, %f5;
	mul.f32 	%f49, %f48, %f6;
	sub.f32 	%f18, %f32, %f49;
	mul.f32 	%f50, %f12, %f4;
	mul.f32 	%f51, %f50, %f8;
	sub.f32 	%f19, %f33, %f51;
	mul.f32 	%f52, %f12, %f19;
	fma.rn.f32 	%f20, %f12, %f18, %f52;
	mul.f32 	%f53, %f50, %f6;
	sub.f32 	%f21, %f31, %f53;
	mul.f32 	%f22, %f12, %f21;
	mul.f32 	%f54, %f48, %f8;
	sub.f32 	%f23, %f34, %f54;
	rcp.rn.f32 	%f24, %f42;
	mul.f32 	%f25, %f1, %f17;
	fma.rn.f32 	%f26, %f12, %f30, %f46;
	mul.f32 	%f27, %f24, %f46;
	cvt.f64.f32 	%fd1, %f27;
	{
	.reg .b32 %temp; 
	mov.b64 	{%temp, %r8}, %fd1;
	}
	setp.neu.f32 	%p6, %f27, 0f00000000;
	@%p6 bra 	$L__BB1_4;
	selp.b32 	%r15, %r8, 0, %p3;
	or.b32  	%r16, %r15, 2146435072;
	selp.b32 	%r17, %r16, %r15, %p4;
	mov.b32 	%r18, 0;
	mov.b64 	%fd38, {%r18, %r17};
	bra.uni 	$L__BB1_5;
$L__BB1_4:
	abs.f64 	%fd9, %fd1;
	{ // callseq 1, 0
	.param .b64 param0;
	st.param.f64 	[param0], %fd9;
	.param .b64 retval0;
	call.uni (retval0), 
	__internal_accurate_pow, 
	(
	param0
	);
	ld.param.f64 	%fd10, [retval0];
	} // callseq 1
	setp.lt.s32 	%p7, %r8, 0;
	selp.f64 	%fd38, 0dFFF8000000000000, %fd10, %p7;
$L__BB1_5:
	add.f64 	%fd12, %fd1, 0d3FE8000000000000;
	{
	.reg .b32 %temp; 
	mov.b64 	{%temp, %r19}, %fd12;
	}
	and.b32  	%r20, %r19, 2146435072;
	setp.ne.s32 	%p10, %r20, 2146435072;
	@%p10 bra 	$L__BB1_10;
	setp.num.f32 	%p11, %f27, %f27;
	@%p11 bra 	$L__BB1_8;
	mov.f64 	%fd14, 0d3FE8000000000000;
	add.rn.f64 	%fd38, %fd1, %fd14;
	bra.uni 	$L__BB1_10;
$L__BB1_8:
	abs.f64 	%fd13, %fd1;
	setp.neu.f64 	%p12, %fd13, 0d7FF0000000000000;
	@%p12 bra 	$L__BB1_10;
	setp.lt.s32 	%p13, %r8, 0;
	or.b32  	%r21, %r5, -2147483648;
	selp.b32 	%r22, %r21, %r5, %p1;
	selp.b32 	%r23, %r22, %r5, %p13;
	mov.b32 	%r24, 0;
	mov.b64 	%fd38, {%r24, %r23};
$L__BB1_10:
	mul.f32 	%f55, %f12, %f23;
	add.f32 	%f56, %f22, %f22;
	sub.f32 	%f57, %f56, %f55;
	mul.f32 	%f58, %f16, %f15;
	cvt.f64.f32 	%fd15, %f55;
	add.f64 	%fd16, %fd15, %fd15;
	cvt.f64.f32 	%fd17, %f22;
	sub.f64 	%fd18, %fd17, %fd16;
	cvt.rn.f32.f64 	%f59, %fd18;
	setp.eq.f32 	%p14, %f27, 0f3F800000;
	cvt.rn.f32.f64 	%f60, %fd38;
	selp.f32 	%f61, 0f3F800000, %f60, %p14;
	mul.wide.s32 	%rd21, %r25, 4;
	add.s64 	%rd22, %rd2, %rd21;
	st.global.f32 	[%rd22], %f4;
	fma.rn.f32 	%f62, %f12, %f10, %f58;
	cvt.f64.f32 	%fd19, %f62;
	mul.f32 	%f63, %f25, %f57;
	cvt.f64.f32 	%fd20, %f63;
	fma.rn.f64 	%fd21, %fd20, 0d3FE5555555555555, %fd19;
	cvt.rn.f32.f64 	%f64, %fd21;
	add.s64 	%rd23, %rd22, %rd3;
	st.global.f32 	[%rd23], %f64;
	add.s64 	%rd24, %rd23, %rd3;
	mul.f32 	%f65, %f12, %f4;
	mul.f32 	%f66, %f20, %f25;
	fma.rn.f32 	%f67, %f65, %f5, %f66;
	st.global.f32 	[%rd24], %f67;
	mul.f32 	%f68, %f1, %f12;
	mul.f32 	%f69, %f68, %f17;
	mul.f32 	%f70, %f20, %f69;
	mul.f32 	%f71, %f5, %f70;
	fma.rn.f32 	%f72, %f4, %f26, %f71;
	cvt.f64.f32 	%fd22, %f72;
	mul.f32 	%f73, %f69, %f57;
	mul.f32 	%f74, %f4, %f73;
	cvt.f64.f32 	%fd23, %f74;
	fma.rn.f64 	%fd24, %fd23, 0d3FE5555555555555, %fd22;
	mul.f32 	%f75, %f2, %f11;
	mul.f32 	%f76, %f24, %f75;
	mul.f32 	%f77, %f76, %f61;
	mul.f32 	%f78, %f16, %f3;
	mul.f32 	%f79, %f6, %f14;
	sub.f32 	%f80, %f79, %f7;
	mul.f32 	%f81, %f11, %f18;
	mul.f32 	%f82, %f5, %f81;
	mul.f32 	%f83, %f11, %f21;
	fma.rn.f32 	%f84, %f4, %f83, %f82;
	fma.rn.f32 	%f85, %f3, %f84, %f80;
	mul.f32 	%f86, %f78, %f85;
	fma.rn.f32 	%f87, %f6, %f58, %f86;
	mul.f32 	%f88, %f87, %f77;
	cvt.f64.f32 	%fd25, %f88;
	sub.f64 	%fd26, %fd24, %fd25;
	cvt.rn.f32.f64 	%f89, %fd26;
	add.s64 	%rd25, %rd24, %rd3;
	st.global.f32 	[%rd25], %f89;
	add.s64 	%rd26, %rd25, %rd3;
	st.global.f32 	[%rd26], %f5;
	add.s64 	%rd27, %rd26, %rd3;
	st.global.f32 	[%rd27], %f67;
	fma.rn.f32 	%f90, %f12, %f13, %f58;
	cvt.f64.f32 	%fd27, %f90;
	mul.f32 	%f91, %f25, %f59;
	cvt.f64.f32 	%fd28, %f91;
	mul.f64 	%fd29, %fd28, 0d3FE5555555555555;
	sub.f64 	%fd30, %fd27, %fd29;
	cvt.rn.f32.f64 	%f92, %fd30;
	add.s64 	%rd28, %rd27, %rd3;
	st.global.f32 	[%rd28], %f92;
	mul.f32 	%f93, %f4, %f70;
	fma.rn.f32 	%f94, %f5, %f26, %f93;
	cvt.f64.f32 	%fd31, %f94;
	mul.f32 	%f95, %f69, %f59;
	mul.f32 	%f96, %f5, %f95;
	cvt.f64.f32 	%fd32, %f96;
	mul.f64 	%fd33, %fd32, 0d3FE5555555555555;
	sub.f64 	%fd34, %fd31, %fd33;
	mul.f32 	%f97, %f14, %f8;
	sub.f32 	%f98, %f97, %f9;
	mul.f32 	%f99, %f11, %f19;
	mul.f32 	%f100, %f11, %f23;
	mul.f32 	%f101, %f5, %f100;
	fma.rn.f32 	%f102, %f4, %f99, %f101;
	fma.rn.f32 	%f103, %f3, %f102, %f98;
	mul.f32 	%f104, %f78, %f103;
	fma.rn.f32 	%f105, %f8, %f58, %f104;
	mul.f32 	%f106, %f105, %f77;
	cvt.f64.f32 	%fd35, %f106;
	sub.f64 	%fd36, %fd34, %fd35;
	cvt.rn.f32.f64 	%f107, %fd36;
	add.s64 	%rd29, %rd28, %rd3;
	st.global.f32 	[%rd29], %f107;
	add.s32 	%r25, %r25, %r6;
	setp.lt.s32 	%p15, %r25, %r10;
	@%p15 bra 	$L__BB1_2;
$L__BB1_11:
	ret;

}
.func  (.param .b64 func_retval0) __internal_accurate_pow(
	.param .b64 __internal_accurate_pow_param_0
)
{
	.reg .pred 	%p<8>;
	.reg .b32 	%r<49>;
	.reg .b32 	%f<3>;
	.reg .b64 	%fd<109>;

	ld.param.f64 	%fd10, [__internal_accurate_pow_param_0];
	{
	.reg .b32 %temp; 
	mov.b64 	{%temp, %r46}, %fd10;
	}
	{
	.reg .b32 %temp; 
	mov.b64 	{%r45, %temp}, %fd10;
	}
	shr.u32 	%r47, %r46, 20;
	setp.gt.u32 	%p1, %r46, 1048575;
	@%p1 bra 	$L__BB2_2;
	mul.f64 	%fd11, %fd10, 0d4350000000000000;
	{
	.reg .b32 %temp; 
	mov.b64 	{%temp, %r46}, %fd11;
	}
	{
	.reg .b32 %temp; 
	mov.b64 	{%r45, %temp}, %fd11;
	}
	shr.u32 	%r16, %r46, 20;
	add.s32 	%r47, %r16, -54;
$L__BB2_2:
	add.s32 	%r48, %r47, -1023;
	and.b32  	%r17, %r46, -2146435073;
	or.b32  	%r18, %r17, 1072693248;
	mov.b64 	%fd107, {%r45, %r18};
	setp.lt.u32 	%p2, %r18, 1073127583;
	@%p2 bra 	$L__BB2_4;
	{
	.reg .b32 %temp; 
	mov.b64 	{%r19, %temp}, %fd107;
	}
	{
	.reg .b32 %temp; 
	mov.b64 	{%temp, %r20}, %fd107;
	}
	add.s32 	%r21, %r20, -1048576;
	mov.b64 	%fd107, {%r19, %r21};
	add.s32 	%r48, %r47, -1022;
$L__BB2_4:
	add.f64 	%fd12, %fd107, 0dBFF0000000000000;
	add.f64 	%fd13, %fd107, 0d3FF0000000000000;
	rcp.approx.ftz.f64 	%fd14, %fd13;
	neg.f64 	%fd15, %fd13;
	fma.rn.f64 	%fd16, %fd15, %fd14, 0d3FF0000000000000;
	fma.rn.f64 	%fd17, %fd16, %fd16, %fd16;
	fma.rn.f64 	%fd18, %fd17, %fd14, %fd14;
	mul.f64 	%fd19, %fd12, %fd18;
	fma.rn.f64 	%fd20, %fd12, %fd18, %fd19;
	mul.f64 	%fd21, %fd20, %fd20;
	fma.rn.f64 	%fd22, %fd21, 0d3EB0F5FF7D2CAFE2, 0d3ED0F5D241AD3B5A;
	fma.rn.f64 	%fd23, %fd22, %fd21, 0d3EF3B20A75488A3F;
	fma.rn.f64 	%fd24, %fd23, %fd21, 0d3F1745CDE4FAECD5;
	fma.rn.f64 	%fd25, %fd24, %fd21, 0d3F3C71C7258A578B;
	fma.rn.f64 	%fd26, %fd25, %fd21, 0d3F6249249242B910;
	fma.rn.f64 	%fd27, %fd26, %fd21, 0d3F89999999999DFB;
	sub.f64 	%fd28, %fd12, %fd20;
	add.f64 	%fd29, %fd28, %fd28;
	neg.f64 	%fd30, %fd20;
	fma.rn.f64 	%fd31, %fd30, %fd12, %fd29;
	mul.f64 	%fd32, %fd18, %fd31;
	fma.rn.f64 	%fd33, %fd21, %fd27, 0d3FB5555555555555;
	mov.f64 	%fd34, 0d3FB5555555555555;
	sub.f64 	%fd35, %fd34, %fd33;
	fma.rn.f64 	%fd36, %fd21, %fd27, %fd35;
	add.f64 	%fd37, %fd36, 0dBC46A4CB00B9E7B0;
	add.f64 	%fd38, %fd33, %fd37;
	sub.f64 	%fd39, %fd33, %fd38;
	add.f64 	%fd40, %fd37, %fd39;
	mul.rn.f64 	%fd41, %fd20, %fd20;
	neg.f64 	%fd42, %fd41;
	fma.rn.f64 	%fd43, %fd20, %fd20, %fd42;
	{
	.reg .b32 %temp; 
	mov.b64 	{%r22, %temp}, %fd32;
	}
	{
	.reg .b32 %temp; 
	mov.b64 	{%temp, %r23}, %fd32;
	}
	add.s32 	%r24, %r23, 1048576;
	mov.b64 	%fd44, {%r22, %r24};
	fma.rn.f64 	%fd45, %fd20, %fd44, %fd43;
	mul.rn.f64 	%fd46, %fd41, %fd20;
	neg.f64 	%fd47, %fd46;
	fma.rn.f64 	%fd48, %fd41, %fd20, %fd47;
	fma.rn.f64 	%fd49, %fd41, %fd32, %fd48;
	fma.rn.f64 	%fd50, %fd45, %fd20, %fd49;
	mul.rn.f64 	%fd51, %fd38, %fd46;
	neg.f64 	%fd52, %fd51;
	fma.rn.f64 	%fd53, %fd38, %fd46, %fd52;
	fma.rn.f64 	%fd54, %fd38, %fd50, %fd53;
	fma.rn.f64 	%fd55, %fd40, %fd46, %fd54;
	add.f64 	%fd56, %fd51, %fd55;
	sub.f64 	%fd57, %fd51, %fd56;
	add.f64 	%fd58, %fd55, %fd57;
	add.f64 	%fd59, %fd20, %fd56;
	sub.f64 	%fd60, %fd20, %fd59;
	add.f64 	%fd61, %fd56, %fd60;
	add.f64 	%fd62, %fd58, %fd61;
	add.f64 	%fd63, %fd32, %fd62;
	add.f64 	%fd64, %fd59, %fd63;
	sub.f64 	%fd65, %fd59, %fd64;
	add.f64 	%fd66, %fd63, %fd65;
	xor.b32  	%r25, %r48, -2147483648;
	mov.b32 	%r26, 1127219200;
	mov.b64 	%fd67, {%r25, %r26};
	mov.b32 	%r27, -2147483648;
	mov.b64 	%fd68, {%r27, %r26};
	sub.f64 	%fd69, %fd67, %fd68;
	fma.rn.f64 	%fd70, %fd69, 0d3FE62E42FEFA39EF, %fd64;
	fma.rn.f64 	%fd71, %fd69, 0dBFE62E42FEFA39EF, %fd70;
	sub.f64 	%fd72, %fd71, %fd64;
	sub.f64 	%fd73, %fd66, %fd72;
	fma.rn.f64 	%fd74, %fd69, 0d3C7ABC9E3B39803F, %fd73;
	add.f64 	%fd75, %fd70, %fd74;
	sub.f64 	%fd76, %fd70, %fd75;
	add.f64 	%fd77, %fd74, %fd76;
	mov.f64 	%fd78, 0d3FE8000000000000;
	{
	.reg .b32 %temp; 
	mov.b64 	{%temp, %r28}, %fd78;
	}
	{
	.reg .b32 %temp; 
	mov.b64 	{%r29, %temp}, %fd78;
	}
	shl.b32 	%r30, %r28, 1;
	setp.gt.u32 	%p3, %r30, -33554433;
	and.b32  	%r31, %r28, -15728641;
	selp.b32 	%r32, %r31, %r28, %p3;
	mov.b64 	%fd79, {%r29, %r32};
	mul.rn.f64 	%fd80, %fd75, %fd79;
	neg.f64 	%fd81, %fd80;
	fma.rn.f64 	%fd82, %fd75, %fd79, %fd81;
	fma.rn.f64 	%fd83, %fd77, %fd79, %fd82;
	add.f64 	%fd4, %fd80, %fd83;
	sub.f64 	%fd84, %fd80, %fd4;
	add.f64 	%fd5, %fd83, %fd84;
	fma.rn.f64 	%fd85, %fd4, 0d3FF71547652B82FE, 0d4338000000000000;
	{
	.reg .b32 %temp; 
	mov.b64 	{%r13, %temp}, %fd85;
	}
	mov.f64 	%fd86, 0dC338000000000000;
	add.rn.f64 	%fd87, %fd85, %fd86;
	fma.rn.f64 	%fd88, %fd87, 0dBFE62E42FEFA39EF, %fd4;
	fma.rn.f64 	%fd89, %fd87, 0dBC7ABC9E3B39803F, %fd88;
	fma.rn.f64 	%fd90, %fd89, 0d3E5ADE1569CE2BDF, 0d3E928AF3FCA213EA;
	fma.rn.f64 	%fd91, %fd90, %fd89, 0d3EC71DEE62401315;
	fma.rn.f64 	%fd92, %fd91, %fd89, 0d3EFA01997C89EB71;
	fma.rn.f64 	%fd93, %fd92, %fd89, 0d3F2A01A014761F65;
	fma.rn.f64 	%fd94, %fd93, %fd89, 0d3F56C16C1852B7AF;
	fma.rn.f64 	%fd95, %fd94, %fd89, 0d3F81111111122322;
	fma.rn.f64 	%fd96, %fd95, %fd89, 0d3FA55555555502A1;
	fma.rn.f64 	%fd97, %fd96, %fd89, 0d3FC5555555555511;
	fma.rn.f64 	%fd98, %fd97, %fd89, 0d3FE000000000000B;
	fma.rn.f64 	%fd99, %fd98, %fd89, 0d3FF0000000000000;
	fma.rn.f64 	%fd100, %fd99, %fd89, 0d3FF0000000000000;
	{
	.reg .b32 %temp; 
	mov.b64 	{%r14, %temp}, %fd100;
	}
	{
	.reg .b32 %temp; 
	mov.b64 	{%temp, %r15}, %fd100;
	}
	shl.b32 	%r33, %r13, 20;
	add.s32 	%r34, %r33, %r15;
	mov.b64 	%fd108, {%r14, %r34};
	{
	.reg .b32 %temp; 
	mov.b64 	{%temp, %r35}, %fd4;
	}
	mov.b32 	%f2, %r35;
	abs.f32 	%f1, %f2;
	setp.lt.f32 	%p4, %f1, 0f4086232B;
	@%p4 bra 	$L__BB2_7;
	setp.lt.f64 	%p5, %fd4, 0d0000000000000000;
	add.f64 	%fd101, %fd4, 0d7FF0000000000000;
	selp.f64 	%fd108, 0d0000000000000000, %fd101, %p5;
	setp.geu.f32 	%p6, %f1, 0f40874800;
	@%p6 bra 	$L__BB2_7;
	shr.u32 	%r36, %r13, 31;
	add.s32 	%r37, %r13, %r36;
	shr.s32 	%r38, %r37, 1;
	shl.b32 	%r39, %r38, 20;
	add.s32 	%r40, %r15, %r39;
	mov.b64 	%fd102, {%r14, %r40};
	sub.s32 	%r41, %r13, %r38;
	shl.b32 	%r42, %r41, 20;
	add.s32 	%r43, %r42, 1072693248;
	mov.b32 	%r44, 0;
	mov.b64 	%fd103, {%r44, %r43};
	mul.f64 	%fd108, %fd103, %fd102;
$L__BB2_7:
	abs.f64 	%fd104, %fd108;
	setp.eq.f64 	%p7, %fd104, 0d7FF0000000000000;
	fma.rn.f64 	%fd105, %fd108, %fd5, %fd108;
	selp.f64 	%fd106, %fd108, %fd105, %p7;
	st.param.f64 	[func_retval0], %fd106;
	ret;

}


// ===== COMPILED SASS (sm_100) =====

	.target	sm_100

	.elftype	@"ET_EXEC"


//--------------------- .note.nv.tkinfo           --------------------------
	.section	.note.nv.tkinfo,"",@"SHT_NOTE"
	.sectionflags	@"SHF_NOTE_NV_TKINFO"
	.tkinfo
        /*0018*/ 	.word	0x00000002
        /*0030*/ 	.string	""
        /*0030*/ 	.string	"ptxas"
        /*0030*/ 	.string	"Cuda compilation tools, release 13.0, V13.0.88"
        /*0030*/ 	.string	"Build cuda_13.0.r13.0/compiler.36424714_0"
        /*0030*/ 	.string	"-arch sm_100 -m 64 "



//--------------------- .note.nv.cuinfo           --------------------------
	.section	.note.nv.cuinfo,"",@"SHT_NOTE"
	.sectionflags	@"SHF_NOTE_NV_CUINFO"
        /*0018*/ 	.short	0x0002
        /*001a*/ 	.short	0x0064
        /*001c*/ 	.short	0x0082
	.zero		2


//--------------------- .nv.info                  --------------------------
	.section	.nv.info,"",@"SHT_CUDA_INFO"
	.align	4


	//----- nvinfo : EIATTR_REGCOUNT
	.align		4
        /*0000*/ 	.byte	0x04, 0x2f
        /*0002*/ 	.short	(.L_1 - .L_0)
	.align		4
.L_0:
        /*0004*/ 	.word	index@(_Z13kernelgpuFluxIdEvPT_S1_S1_S1_S1_S1_S1_S0_iiiiiiii)
        /*0008*/ 	.word	0x00000048


	//----- nvinfo : EIATTR_FRAME_SIZE
	.align		4
.L_1:
        /*000c*/ 	.byte	0x04, 0x11
        /*000e*/ 	.short	(.L_3 - .L_2)
	.align		4
.L_2:
        /*0010*/ 	.word	index@($_Z13kernelgpuFluxIdEvPT_S1_S1_S1_S1_S1_S1_S0_iiiiiiii$__internal_accurate_pow)
        /*0014*/ 	.word	0x00000000


	//----- nvinfo : EIATTR_FRAME_SIZE
	.align		4
.L_3:
        /*0018*/ 	.byte	0x04, 0x11
        /*001a*/ 	.short	(.L_5 - .L_4)
	.align		4
.L_4:
        /*001c*/ 	.word	index@($__internal_4_$__cuda_sm20_dsqrt_rn_f64_mediumpath_v1)
        /*0020*/ 	.word	0x00000000


	//----- nvinfo : EIATTR_FRAME_SIZE
	.align		4
.L_5:
        /*0024*/ 	.byte	0x04, 0x11
        /*0026*/ 	.short	(.L_7 - .L_6)
	.align		4
.L_6:
        /*0028*/ 	.word	index@($__internal_3_$__cuda_sm20_dblrcp_rn_slowpath_v3)
        /*002c*/ 	.word	0x00000000


	//----- nvinfo : EIATTR_FRAME_SIZE
	.align		4
.L_7:
        /*0030*/ 	.byte	0x04, 0x11
        /*0032*/ 	.short	(.L_9 - .L_8)
	.align		4
.L_8:
        /*0034*/ 	.word	index@(_Z13kernelgpuFluxIdEvPT_S1_S1_S1_S1_S1_S1_S0_iiiiiiii)
        /*0038*/ 	.word	0x00000000


	//----- nvinfo : EIATTR_REGCOUNT
	.align		4
.L_9:
        /*003c*/ 	.byte	0x04, 0x2f
        /*003e*/ 	.short	(.L_11 - .L_10)
	.align		4
.L_10:
        /*0040*/ 	.word	index@(_Z13kernelgpuFluxIfEvPT_S1_S1_S1_S1_S1_S1_S0_iiiiiiii)
        /*0044*/ 	.word	0x00000036


	//----- nvinfo : EIATTR_FRAME_SIZE
	.align		4
.L_11:
        /*0048*/ 	.byte	0x04, 0x11
        /*004a*/ 	.short	(.L_13 - .L_12)
	.align		4
.L_12:
        /*004c*/ 	.word	index@($_Z13kernelgpuFluxIfEvPT_S1_S1_S1_S1_S1_S1_S0_iiiiiiii$__internal_accurate_pow)
        /*0050*/ 	.word	0x00000000


	//----- nvinfo : EIATTR_FRAME_SIZE
	.align		4
.L_13:
        /*0054*/ 	.byte	0x04, 0x11
        /*0056*/ 	.short	(.L_15 - .L_14)
	.align		4
.L_14:
        /*0058*/ 	.word	index@($__internal_2_$__cuda_sm3x_div_rn_noftz_f32_slowpath)
        /*005c*/ 	.word	0x00000000


	//----- nvinfo : EIATTR_FRAME_SIZE
	.align		4
.L_15:
        /*0060*/ 	.byte	0x04, 0x11
        /*0062*/ 	.short	(.L_17 - .L_16)
	.align		4
.L_16:
        /*0064*/ 	.word	index@($__internal_1_$__cuda_sm20_sqrt_rn_f32_slowpath)
        /*0068*/ 	.word	0x00000000


	//----- nvinfo : EIATTR_FRAME_SIZE
	.align		4
.L_17:
        /*006c*/ 	.byte	0x04, 0x11
        /*006e*/ 	.short	(.L_19 - .L_18)
	.align		4
.L_18:
        /*0070*/ 	.word	index@($__internal_0_$__cuda_sm20_rcp_rn_f32_slowpath)
        /*0074*/ 	.word	0x00000000


	//----- nvinfo : EIATTR_FRAME_SIZE
	.align		4
.L_19:
        /*0078*/ 	.byte	0x04, 0x11
        /*007a*/ 	.short	(.L_21 - .L_20)
	.align		4
.L_20:
        /*007c*/ 	.word	index@(_Z13kernelgpuFluxIfEvPT_S1_S1_S1_S1_S1_S1_S0_iiiiiiii)
        /*0080*/ 	.word	0x00000000


	//----- nvinfo : EIATTR_MIN_STACK_SIZE
	.align		4
.L_21:
        /*0084*/ 	.byte	0x04, 0x12
        /*0086*/ 	.short	(.L_23 - .L_22)
	.align		4
.L_22:
        /*0088*/ 	.word	index@(_Z13kernelgpuFluxIfEvPT_S1_S1_S1_S1_S1_S1_S0_iiiiiiii)
        /*008c*/ 	.word	0x00000000


	//----- nvinfo : EIATTR_MIN_STACK_SIZE
	.align		4
.L_23:
        /*0090*/ 	.byte	0x04, 0x12
        /*0092*/ 	.short	(.L_25 - .L_24)
	.align		4
.L_24:
        /*0094*/ 	.word	index@(_Z13kernelgpuFluxIdEvPT_S1_S1_S1_S1_S1_S1_S0_iiiiiiii)
        /*0098*/ 	.word	0x00000000
.L_25:


//--------------------- .nv.compat                --------------------------
	.section	.nv.compat,"",@"SHT_CUDA_COMPAT_INFO"
	.align	4
        /*0000*/ 	.byte	0x02, 0x09, 0x00, 0x00, 0x02, 0x02, 0x01, 0x00, 0x02, 0x05, 0x05, 0x00, 0x03, 0x07, 0x01, 0x01
        /*0010*/ 	.byte	0x02, 0x03, 0x00, 0x00, 0x02, 0x06, 0x01, 0x00, 0x04, 0x0b, 0x08, 0x00, 0x01, 0x00, 0x00, 0x00
        /*0020*/ 	.byte	0x00, 0x00, 0x00, 0x00


//--------------------- .nv.info._Z13kernelgpuFluxIfEvPT_S1_S1_S1_S1_S1_S1_S0_iiiiiiii --------------------------
	.section	.nv.info._Z13kernelgpuFluxIfEvPT_S1_S1_S1_S1_S1_S1_S0_iiiiiiii,"",@"SHT_CUDA_INFO"
	.sectionflags	@""
	.align	4


	//----- nvinfo : EIATTR_CUDA_API_VERSION
	.align		4
        /*0000*/ 	.byte	0x04, 0x37
        /*0002*/ 	.short	(.L_27 - .L_26)
.L_26:
        /*0004*/ 	.word	0x00000082


	//----- nvinfo : EIATTR_KPARAM_INFO
	.align		4
.L_27:
        /*0008*/ 	.byte	0x04, 0x17
        /*000a*/ 	.short	(.L_29 - .L_28)
.L_28:
        /*000c*/ 	.word	0x00000000
        /*0010*/ 	.short	0x000f
        /*0012*/ 	.short	0x0058
        /*0014*/ 	.byte	0x00, 0xf0, 0x11, 0x00


	//----- nvinfo : EIATTR_KPARAM_INFO
	.align		4
.L_29:
        /*0018*/ 	.byte	0x04, 0x17
        /*001a*/ 	.short	(.L_31 - .L_30)
.L_30:
        /*001c*/ 	.word	0x00000000
        /*0020*/ 	.short	0x000e
        /*0022*/ 	.short	0x0054
        /*0024*/ 	.byte	0x00, 0xf0, 0x11, 0x00


	//----- nvinfo : EIATTR_KPARAM_INFO
	.align		4
.L_31:
        /*0028*/ 	.byte	0x04, 0x17
        /*002a*/ 	.short	(.L_33 - .L_32)
.L_32:
        /*002c*/ 	.word	0x00000000
        /*0030*/ 	.short	0x000d
        /*0032*/ 	.short	0x0050
        /*0034*/ 	.byte	0x00, 0xf0, 0x11, 0x00


	//----- nvinfo : EIATTR_KPARAM_INFO
	.align		4
.L_33:
        /*0038*/ 	.byte	0x04, 0x17
        /*003a*/ 	.short	(.L_35 - .L_34)
.L_34:
        /*003c*/ 	.word	0x00000000
        /*0040*/ 	.short	0x000c
        /*0042*/ 	.short	0x004c
        /*0044*/ 	.byte	0x00, 0xf0, 0x11, 0x00


	//----- nvinfo : EIATTR_KPARAM_INFO
	.align		4
.L_35:
        /*0048*/ 	.byte	0x04, 0x17
        /*004a*/ 	.short	(.L_37 - .L_36)
.L_36:
        /*004c*/ 	.word	0x00000000
        /*0050*/ 	.short	0x000b
        /*0052*/ 	.short	0x0048
        /*0054*/ 	.byte	0x00, 0xf0, 0x11, 0x00


	//----- nvinfo : EIATTR_KPARAM_INFO
	.align		4
.L_37:
        /*0058*/ 	.byte	0x04, 0x17
        /*005a*/ 	.short	(.L_39 - .L_38)
.L_38:
        /*005c*/ 	.word	0x00000000
        /*0060*/ 	.short	0x000a
        /*0062*/ 	.short	0x0044
        /*0064*/ 	.byte	0x00, 0xf0, 0x11, 0x00


	//----- nvinfo : EIATTR_KPARAM_INFO
	.align		4
.L_39:
        /*0068*/ 	.byte	0x04, 0x17
        /*006a*/ 	.short	(.L_41 - .L_40)
.L_40:
        /*006c*/ 	.word	0x00000000
        /*0070*/ 	.short	0x0009
        /*0072*/ 	.short	0x0040
        /*0074*/ 	.byte	0x00, 0xf0, 0x11, 0x00


	//----- nvinfo : EIATTR_KPARAM_INFO
	.align		4
.L_41:
        /*0078*/ 	.byte	0x04, 0x17
        /*007a*/ 	.short	(.L_43 - .L_42)
.L_42:
        /*007c*/ 	.word	0x00000000
        /*0080*/ 	.short	0x0008
        /*0082*/ 	.short	0x003c
        /*0084*/ 	.byte	0x00, 0xf0, 0x11, 0x00


	//----- nvinfo : EIATTR_KPARAM_INFO
	.align		4
.L_43:
        /*0088*/ 	.byte	0x04, 0x17
        /*008a*/ 	.short	(.L_45 - .L_44)
.L_44:
        /*008c*/ 	.word	0x00000000
        /*0090*/ 	.short	0x0007
        /*0092*/ 	.short	0x0038
        /*0094*/ 	.byte	0x00, 0xf0, 0x11, 0x00


	//----- nvinfo : EIATTR_KPARAM_INFO
	.align		4
.L_45:
        /*0098*/ 	.byte	0x04, 0x17
        /*009a*/ 	.short	(.L_47 - .L_46)
.L_46:
        /*009c*/ 	.word	0x00000000
        /*00a0*/ 	.short	0x0006
        /*00a2*/ 	.short	0x0030
        /*00a4*/ 	.byte	0x00, 0xf5, 0x21, 0x00


	//----- nvinfo : EIATTR_KPARAM_INFO
	.align		4
.L_47:
        /*00a8*/ 	.byte	0x04, 0x17
        /*00aa*/ 	.short	(.L_49 - .L_48)
.L_48:
        /*00ac*/ 	.word	0x00000000
        /*00b0*/ 	.short	0x0005
        /*00b2*/ 	.short	0x0028
        /*00b4*/ 	.byte	0x00, 0xf5, 0x21, 0x00


	//----- nvinfo : EIATTR_KPARAM_INFO
	.align		4
.L_49:
        /*00b8*/ 	.byte	0x04, 0x17
        /*00ba*/ 	.short	(.L_51 - .L_50)
.L_50:
        /*00bc*/ 	.word	0x00000000
        /*00c0*/ 	.short	0x0004
        /*00c2*/ 	.short	0x0020
        /*00c4*/ 	.byte	0x00, 0xf5, 0x21, 0x00


	//----- nvinfo : EIATTR_KPARAM_INFO
	.align		4
.L_51:
        /*00c8*/ 	.byte	0x04, 0x17
        /*00ca*/ 	.short	(.L_53 - .L_52)
.L_52:
        /*00cc*/ 	.word	0x00000000
        /*00d0*/ 	.short	0x0003
        /*00d2*/ 	.short	0x0018
        /*00d4*/ 	.byte	0x00, 0xf5, 0x21, 0x00


	//----- nvinfo : EIATTR_KPARAM_INFO
	.align		4
.L_53:
        /*00d8*/ 	.byte	0x04, 0x17
        /*00da*/ 	.short	(.L_55 - .L_54)
.L_54:
        /*00dc*/ 	.word	0x00000000
        /*00e0*/ 	.short	0x0002
        /*00e2*/ 	.short	0x0010
        /*00e4*/ 	.byte	0x00, 0xf5, 0x21, 0x00


	//----- nvinfo : EIATTR_KPARAM_INFO
	.align		4
.L_55:
        /*00e8*/ 	.byte	0x04, 0x17
        /*00ea*/ 	.short	(.L_57 - .L_56)
.L_56:
        /*00ec*/ 	.word	0x00000000
        /*00f0*/ 	.short	0x0001
        /*00f2*/ 	.short	0x0008
        /*00f4*/ 	.byte	0x00, 0xf5, 0x21, 0x00


	//----- nvinfo : EIATTR_KPARAM_INFO
	.align		4
.L_57:
        /*00f8*/ 	.byte	0x04, 0x17
        /*00fa*/ 	.short	(.L_59 - .L_58)
.L_58:
        /*00fc*/ 	.word	0x00000000
        /*0100*/ 	.short	0x0000
        /*0102*/ 	.short	0x0000
        /*0104*/ 	.byte	0x00, 0xf5, 0x21, 0x00


	//----- nvinfo : EIATTR_SPARSE_MMA_MASK
	.align		4
.L_59:
        /*0108*/ 	.byte	0x03, 0x50
        /*010a*/ 	.short	0x0000


	//----- nvinfo : EIATTR_MAXREG_COUNT
	.align		4
        /*010c*/ 	.byte	0x03, 0x1b
        /*010e*/ 	.short	0x00ff


	//----- nvinfo : EIATTR_MERCURY_ISA_VERSION
	.align		4
        /*0110*/ 	.byte	0x03, 0x5f
        /*0112*/ 	.short	0x0101


	//----- nvinfo : EIATTR_VRC_CTA_INIT_COUNT
	.align		4
        /*0114*/ 	.byte	0x02, 0x4a
	.zero		1
	.zero		1


	//----- nvinfo : EIATTR_EXIT_INSTR_OFFSETS
	.align		4
        /*0118*/ 	.byte	0x04, 0x1c
        /*011a*/ 	.short	(.L_61 - .L_60)


	//   ....[0]....
.L_60:
        /*011c*/ 	.word	0x00000070


	//   ....[1]....
        /*0120*/ 	.word	0x000010f0


	//----- nvinfo : EIATTR_CRS_STACK_SIZE
	.align		4
.L_61:
        /*0124*/ 	.byte	0x04, 0x1e
        /*0126*/ 	.short	(.L_63 - .L_62)
.L_62:
        /*0128*/ 	.word	0x00000000


	//----- nvinfo : EIATTR_CBANK_PARAM_SIZE
	.align		4
.L_63:
        /*012c*/ 	.byte	0x03, 0x19
        /*012e*/ 	.short	0x005c


	//----- nvinfo : EIATTR_PARAM_CBANK
	.align		4
        /*0130*/ 	.byte	0x04, 0x0a
        /*0132*/ 	.short	(.L_65 - .L_64)
	.align		4
.L_64:
        /*0134*/ 	.word	index@(.nv.constant0._Z13kernelgpuFluxIfEvPT_S1_S1_S1_S1_S1_S1_S0_iiiiiiii)
        /*0138*/ 	.short	0x0380
        /*013a*/ 	.short	0x005c


	//----- nvinfo : EIATTR_SW_WAR
	.align		4
.L_65:
        /*013c*/ 	.byte	0x04, 0x36
        /*013e*/ 	.short	(.L_67 - .L_66)
.L_66:
        /*0140*/ 	.word	0x00000008
.L_67:


//--------------------- .nv.info._Z13kernelgpuFluxIdEvPT_S1_S1_S1_S1_S1_S1_S0_iiiiiiii --------------------------
	.section	.nv.info._Z13kernelgpuFluxIdEvPT_S1_S1_S1_S1_S1_S1_S0_iiiiiiii,"",@"SHT_CUDA_INFO"
	.sectionflags	@""
	.align	4


	//----- nvinfo : EIATTR_CUDA_API_VERSION
	.align		4
        /*0000*/ 	.byte	0x04, 0x37
        /*0002*/ 	.short	(.L_69 - .L_68)
.L_68:
        /*0004*/ 	.word	0x00000082


	//----- nvinfo : EIATTR_KPARAM_INFO
	.align		4
.L_69:
        /*0008*/ 	.byte	0x04, 0x17
        /*000a*/ 	.short	(.L_71 - .L_70)
.L_70:
        /*000c*/ 	.word	0x00000000
        /*0010*/ 	.short	0x000f
        /*0012*/ 	.short	0x005c
        /*0014*/ 	.byte	0x00, 0xf0, 0x11, 0x00


	//----- nvinfo : EIATTR_KPARAM_INFO
	.align		4
.L_71:
        /*0018*/ 	.byte	0x04, 0x17
        /*001a*/ 	.short	(.L_73 - .L_72)
.L_72:
        /*001c*/ 	.word	0x00000000
        /*0020*/ 	.short	0x000e
        /*0022*/ 	.short	0x0058
        /*0024*/ 	.byte	0x00, 0xf0, 0x11, 0x00


	//----- nvinfo : EIATTR_KPARAM_INFO
	.align		4
.L_73:
        /*0028*/ 	.byte	0x04, 0x17
        /*002a*/ 	.short	(.L_75 - .L_74)
.L_74:
        /*002c*/ 	.word	0x00000000
        /*0030*/ 	.short	0x000d
        /*0032*/ 	.short	0x0054
        /*0034*/ 	.byte	0x00, 0xf0, 0x11, 0x00


	//----- nvinfo : EIATTR_KPARAM_INFO
	.align		4
.L_75:
        /*0038*/ 	.byte	0x04, 0x17
        /*003a*/ 	.short	(.L_77 - .L_76)
.L_76:
        /*003c*/ 	.word	0x00000000
        /*0040*/ 	.short	0x000c
        /*0042*/ 	.short	0x0050
        /*0044*/ 	.byte	0x00, 0xf0, 0x11, 0x00


	//----- nvinfo : EIATTR_KPARAM_INFO
	.align		4
.L_77:
        /*0048*/ 	.byte	0x04, 0x17
        /*004a*/ 	.short	(.L_79 - .L_78)
.L_78:
        /*004c*/ 	.word	0x00000000
        /*0050*/ 	.short	0x000b
        /*0052*/ 	.short	0x004c
        /*0054*/ 	.byte	0x00, 0xf0, 0x11, 0x00


	//----- nvinfo : EIATTR_KPARAM_INFO
	.align		4
.L_79:
        /*0058*/ 	.byte	0x04, 0x17
        /*005a*/ 	.short	(.L_81 - .L_80)
.L_80:
        /*005c*/ 	.word	0x00000000
        /*0060*/ 	.short	0x000a
        /*0062*/ 	.short	0x0048
        /*0064*/ 	.byte	0x00, 0xf0, 0x11, 0x00


	//----- nvinfo : EIATTR_KPARAM_INFO
	.align		4
.L_81:
        /*0068*/ 	.byte	0x04, 0x17
        /*006a*/ 	.short	(.L_83 - .L_82)
.L_82:
        /*006c*/ 	.word	0x00000000
        /*0070*/ 	.short	0x0009
        /*0072*/ 	.short	0x0044
        /*0074*/ 	.byte	0x00, 0xf0, 0x11, 0x00


	//----- nvinfo : EIATTR_KPARAM_INFO
	.align		4
.L_83:
        /*0078*/ 	.byte	0x04, 0x17
        /*007a*/ 	.short	(.L_85 - .L_84)
.L_84:
        /*007c*/ 	.word	0x00000000
        /*0080*/ 	.short	0x0008
        /*0082*/ 	.short	0x0040
        /*0084*/ 	.byte	0x00, 0xf0, 0x11, 0x00


	//----- nvinfo : EIATTR_KPARAM_INFO
	.align		4
.L_85:
        /*0088*/ 	.byte	0x04, 0x17
        /*008a*/ 	.short	(.L_87 - .L_86)
.L_86:
        /*008c*/ 	.word	0x00000000
        /*0090*/ 	.short	0x0007
        /*0092*/ 	.short	0x0038
        /*0094*/ 	.byte	0x00, 0xf0, 0x21, 0x00


	//----- nvinfo : EIATTR_KPARAM_INFO
	.align		4
.L_87:
        /*0098*/ 	.byte	0x04, 0x17
        /*009a*/ 	.short	(.L_89 - .L_88)
.L_88:
        /*009c*/ 	.word	0x00000000
        /*00a0*/ 	.short	0x0006
        /*00a2*/ 	.short	0x0030
        /*00a4*/ 	.byte	0x00, 0xf5, 0x21, 0x00


	//----- nvinfo : EIATTR_KPARAM_INFO
	.align		4
.L_89:
        /*00a8*/ 	.byte	0x04, 0x17
        /*00aa*/ 	.short	(.L_91 - .L_90)
.L_90:
        /*00ac*/ 	.word	0x00000000
        /*00b0*/ 	.short	0x0005
        /*00b2*/ 	.short	0x0028
        /*00b4*/ 	.byte	0x00, 0xf5, 0x21, 0x00


	//----- nvinfo : EIATTR_KPARAM_INFO
	.align		4
.L_91:
        /*00b8*/ 	.byte	0x04, 0x17
        /*00ba*/ 	.short	(.L_93 - .L_92)
.L_92:
        /*00bc*/ 	.word	0x00000000
        /*00c0*/ 	.short	0x0004
        /*00c2*/ 	.short	0x0020
        /*00c4*/ 	.byte	0x00, 0xf5, 0x21, 0x00


	//----- nvinfo : EIATTR_KPARAM_INFO
	.align		4
.L_93:
        /*00c8*/ 	.byte	0x04, 0x17
        /*00ca*/ 	.short	(.L_95 - .L_94)
.L_94:
        /*00cc*/ 	.word	0x00000000
        /*00d0*/ 	.short	0x0003
        /*00d2*/ 	.short	0x0018
        /*00d4*/ 	.byte	0x00, 0xf5, 0x21, 0x00


	//----- nvinfo : EIATTR_KPARAM_INFO
	.align		4
.L_95:
        /*00d8*/ 	.byte	0x04, 0x17
        /*00da*/ 	.short	(.L_97 - .L_96)
.L_96:
        /*00dc*/ 	.word	0x00000000
        /*00e0*/ 	.short	0x0002
        /*00e2*/ 	.short	0x0010
        /*00e4*/ 	.byte	0x00, 0xf5, 0x21, 0x00


	//----- nvinfo : EIATTR_KPARAM_INFO
	.align		4
.L_97:
        /*00e8*/ 	.byte	0x04, 0x17
        /*00ea*/ 	.short	(.L_99 - .L_98)
.L_98:
        /*00ec*/ 	.word	0x00000000
        /*00f0*/ 	.short	0x0001
        /*00f2*/ 	.short	0x0008
        /*00f4*/ 	.byte	0x00, 0xf5, 0x21, 0x00


	//----- nvinfo : EIATTR_KPARAM_INFO
	.align		4
.L_99:
        /*00f8*/ 	.byte	0x04, 0x17
        /*00fa*/ 	.short	(.L_101 - .L_100)
.L_100:
        /*00fc*/ 	.word	0x00000000
        /*0100*/ 	.short	0x0000
        /*0102*/ 	.short	0x0000
        /*0104*/ 	.byte	0x00, 0xf5, 0x21, 0x00


	//----- nvinfo : EIATTR_SPARSE_MMA_MASK
	.align		4
.L_101:
        /*0108*/ 	.byte	0x03, 0x50
        /*010a*/ 	.short	0x0000


	//----- nvinfo : EIATTR_MAXREG_COUNT
	.align		4
        /*010c*/ 	.byte	0x03, 0x1b
        /*010e*/ 	.short	0x00ff


	//----- nvinfo : EIATTR_MERCURY_ISA_VERSION
	.align		4
        /*0110*/ 	.byte	0x03, 0x5f
        /*0112*/ 	.short	0x0101


	//----- nvinfo : EIATTR_VRC_CTA_INIT_COUNT
	.align		4
        /*0114*/ 	.byte	0x02, 0x4a
	.zero		1
	.zero		1


	//----- nvinfo : EIATTR_EXIT_INSTR_OFFSETS
	.align		4
        /*0118*/ 	.byte	0x04, 0x1c
        /*011a*/ 	.short	(.L_103 - .L_102)


	//   ....[0]....
.L_102:
        /*011c*/ 	.word	0x00000070


	//   ....[1]....
        /*0120*/ 	.word	0x00001210


	//----- nvinfo : EIATTR_CRS_STACK_SIZE
	.align		4
.L_103:
        /*0124*/ 	.byte	0x04, 0x1e
        /*0126*/ 	.short	(.L_105 - .L_104)
.L_104:
        /*0128*/ 	.word	0x00000000


	//----- nvinfo : EIATTR_CBANK_PARAM_SIZE
	.align		4
.L_105:
        /*012c*/ 	.byte	0x03, 0x19
        /*012e*/ 	.short	0x0060


	//----- nvinfo : EIATTR_PARAM_CBANK
	.align		4
        /*0130*/ 	.byte	0x04, 0x0a
        /*0132*/ 	.short	(.L_107 - .L_106)
	.align		4
.L_106:
        /*0134*/ 	.word	index@(.nv.constant0._Z13kernelgpuFluxIdEvPT_S1_S1_S1_S1_S1_S1_S0_iiiiiiii)
        /*0138*/ 	.short	0x0380
        /*013a*/ 	.short	0x0060


	//----- nvinfo : EIATTR_SW_WAR
	.align		4
.L_107:
        /*013c*/ 	.byte	0x04, 0x36
        /*013e*/ 	.short	(.L_109 - .L_108)
.L_108:
        /*0140*/ 	.word	0x00000008
.L_109:


//--------------------- .nv.callgraph             --------------------------
	.section	.nv.callgraph,"",@"SHT_CUDA_CALLGRAPH"
	.align	4
	.sectionentsize	8
	.align		4
        /*0000*/ 	.word	0x00000000
	.align		4
        /*0004*/ 	.word	0xffffffff
	.align		4
        /*0008*/ 	.word	0x00000000
	.align		4
        /*000c*/ 	.word	0xfffffffe
	.align		4
        /*0010*/ 	.word	0x00000000
	.align		4
        /*0014*/ 	.word	0xfffffffd
	.align		4
        /*0018*/ 	.word	0x00000000
	.align		4
        /*001c*/ 	.word	0xfffffffc


//--------------------- .text._Z13kernelgpuFluxIfEvPT_S1_S1_S1_S1_S1_S1_S0_iiiiiiii --------------------------
	.section	.text._Z13kernelgpuFluxIfEvPT_S1_S1_S1_S1_S1_S1_S0_iiiiiiii,"ax",@progbits
	.align	128
        .global         _Z13kernelgpuFluxIfEvPT_S1_S1_S1_S1_S1_S1_S0_iiiiiiii
        .type           _Z13kernelgpuFluxIfEvPT_S1_S1_S1_S1_S1_S1_S0_iiiiiiii,@function
        .size           _Z13kernelgpuFluxIfEvPT_S1_S1_S1_S1_S1_S1_S0_iiiiiiii,(.L_x_69 - _Z13kernelgpuFluxIfEvPT_S1_S1_S1_S1_S1_S1_S0_iiiiiiii)
        .other          _Z13kernelgpuFluxIfEvPT_S1_S1_S1_S1_S1_S1_S0_iiiiiiii,@"STO_CUDA_ENTRY STV_DEFAULT"
_Z13kernelgpuFluxIfEvPT_S1_S1_S1_S1_S1_S1_S0_iiiiiiii:
.text._Z13kernelgpuFluxIfEvPT_S1_S1_S1_S1_S1_S1_S0_iiiiiiii:
[----:B------:R-:W-:Y:S01]  /*0000*/  LDC R1, c[0x0][0x37c] ;  /* 0x0000df00ff017b82 */ /* 0x000fe20000000800 */
[----:B------:R-:W0:Y:S07]  /*0010*/  S2R R2, SR_TID.X ;  /* 0x0000000000027919 */ /* 0x000e2e0000002100 */
[----:B------:R-:W0:Y:S01]  /*0020*/  S2UR UR4, SR_CTAID.X ;  /* 0x00000000000479c3 */ /* 0x000e220000002500 */
[----:B------:R-:W1:Y:S07]  /*0030*/  LDCU UR5, c[0x0][0x3c0] ;  /* 0x00007800ff0577ac */ /* 0x000e6e0008000800 */
[----:B------:R-:W0:Y:S02]  /*0040*/  LDC R3, c[0x0][0x360] ;  /* 0x0000d800ff037b82 */ /* 0x000e240000000800 */
[----:B0-----:R-:W-:-:S05]  /*0050*/  IMAD R2, R3, UR4, R2 ;  /* 0x0000000403027c24 */ /* 0x001fca000f8e0202 */
[----:B-1----:R-:W-:-:S13]  /*0060*/  ISETP.GE.AND P0, PT, R2, UR5, PT ;  /* 0x0000000502007c0c */ /* 0x002fda000bf06270 */
[----:B------:R-:W-:Y:S05]  /*0070*/  @P0 EXIT ;  /* 0x000000000000094d */ /* 0x000fea0003800000 */
[----:B------:R-:W0:Y:S01]  /*0080*/  LDCU UR4, c[0x0][0x370] ;  /* 0x00006e00ff0477ac */ /* 0x000e220008000800 */
[----:B------:R-:W1:Y:S01]  /*0090*/  LDCU.64 UR6, c[0x0][0x358] ;  /* 0x00006b00ff0677ac */ /* 0x000e620008000a00 */
[----:B0-----:R-:W-:-:S07]  /*00a0*/  IMAD R3, R3, UR4, RZ ;  /* 0x0000000403037c24 */ /* 0x001fce000f8e02ff */
.L_x_20:
[----:B0-----:R-:W0:Y:S08]  /*00b0*/  LDC.64 R10, c[0x0][0x390] ;  /* 0x0000e400ff0a7b82 */ /* 0x001e300000000a00 */
[----:B------:R-:W2:Y:S08]  /*00c0*/  LDC R37, c[0x0][0x3c0] ;  /* 0x0000f000ff257b82 */ /* 0x000eb00000000800 */
[----:B------:R-:W3:Y:S01]  /*00d0*/  LDC.64 R14, c[0x0][0x3b0] ;  /* 0x0000ec00ff0e7b82 */ /* 0x000ee20000000a00 */
[----:B0-----:R-:W-:-:S05]  /*00e0*/  IMAD.WIDE R10, R2, 0x4, R10 ;  /* 0x00000004020a7825 */ /* 0x001fca00078e020a */
[----:B-1----:R-:W4:Y:S01]  /*00f0*/  LDG.E R4, desc[UR6][R10.64] ;  /* 0x000000060a047981 */ /* 0x002f22000c1e1900 */
[----:B--2---:R-:W-:-:S05]  /*0100*/  IMAD.WIDE R12, R37, 0x4, R10 ;  /* 0x00000004250c7825 */ /* 0x004fca00078e020a */
[----:B------:R-:W2:Y:S01]  /*0110*/  LDG.E R5, desc[UR6][R12.64] ;  /* 0x000000060c057981 */ /* 0x000ea2000c1e1900 */
[----:B------:R-:W-:-:S03]  /*0120*/  IMAD.WIDE R16, R37, 0x4, R12 ;  /* 0x0000000425107825 */ /* 0x000fc600078e020c */
[----:B---3--:R-:W5:Y:S01]  /*0130*/  LDG.E R23, desc[UR6][R14.64] ;  /* 0x000000060e177981 */ /* 0x008f62000c1e1900 */
[----:B------:R-:W-:-:S03]  /*0140*/  IMAD.WIDE R18, R37, 0x4, R16 ;  /* 0x0000000425127825 */ /* 0x000fc600078e0210 */
[----:B------:R-:W5:Y:S04]  /*0150*/  LDG.E R11, desc[UR6][R14.64+0x4] ;  /* 0x000004060e0b7981 */ /* 0x000f68000c1e1900 */
[----:B------:R-:W5:Y:S01]  /*0160*/  LDG.E R49, desc[UR6][R18.64] ;  /* 0x0000000612317981 */ /* 0x000f62000c1e1900 */
[----:B------:R-:W-:-:S03]  /*0170*/  IMAD.WIDE R28, R37, 0x4, R18 ;  /* 0x00000004251c7825 */ /* 0x000fc600078e0212 */
[----:B------:R-:W5:Y:S01]  /*0180*/  LDG.E R12, desc[UR6][R14.64+0x8] ;  /* 0x000008060e0c7981 */ /* 0x000f62000c1e1900 */
[----:B------:R-:W-:-:S03]  /*0190*/  IMAD.WIDE R20, R37, 0x4, R28 ;  /* 0x0000000425147825 */ /* 0x000fc600078e021c */
[----:B------:R-:W5:Y:S04]  /*01a0*/  LDG.E R7, desc[UR6][R28.64] ;  /* 0x000000061c077981 */ /* 0x000f68000c1e1900 */
[----:B------:R4:W5:Y:S01]  /*01b0*/  LDG.E R6, desc[UR6][R16.64] ;  /* 0x0000000610067981 */ /* 0x000962000c1e1900 */
[----:B------:R-:W-:-:S03]  /*01c0*/  IMAD.WIDE R30, R37, 0x4, R20 ;  /* 0x00000004251e7825 */ /* 0x000fc600078e0214 */
[----:B------:R0:W5:Y:S01]  /*01d0*/  LDG.E R20, desc[UR6][R20.64] ;  /* 0x0000000614147981 */ /* 0x000162000c1e1900 */
[----:B------:R-:W-:-:S03]  /*01e0*/  IMAD.WIDE R32, R37, 0x4, R30 ;  /* 0x0000000425207825 */ /* 0x000fc600078e021e */
[----:B------:R0:W5:Y:S04]  /*01f0*/  LDG.E R22, desc[UR6][R30.64] ;  /* 0x000000061e167981 */ /* 0x000168000c1e1900 */
[----:B------:R0:W5:Y:S01]  /*0200*/  LDG.E R8, desc[UR6][R32.64] ;  /* 0x0000000620087981 */ /* 0x000162000c1e1900 */
[----:B------:R-:W-:-:S03]  /*0210*/  IMAD.WIDE R34, R37, 0x4, R32 ;  /* 0x0000000425227825 */ /* 0x000fc600078e0220 */
[----:B------:R0:W5:Y:S01]  /*0220*/  LDG.E R21, desc[UR6][R14.64+0x18] ;  /* 0x000018060e157981 */ /* 0x000162000c1e1900 */
[----:B------:R-:W-:-:S03]  /*0230*/  IMAD.WIDE R26, R37, 0x4, R34 ;  /* 0x00000004251a7825 */ /* 0x000fc600078e0222 */
[----:B------:R0:W5:Y:S01]  /*0240*/  LDG.E R9, desc[UR6][R34.64] ;  /* 0x0000000622097981 */ /* 0x000162000c1e1900 */
[----:B------:R-:W-:-:S03]  /*0250*/  IMAD.WIDE R24, R37, 0x4, R26 ;  /* 0x0000000425187825 */ /* 0x000fc600078e021a */
[----:B------:R0:W5:Y:S01]  /*0260*/  LDG.E R26, desc[UR6][R26.64] ;  /* 0x000000061a1a7981 */ /* 0x000162000c1e1900 */
[----:B------:R-:W-:-:S03]  /*0270*/  IMAD.WIDE R36, R37, 0x4, R24 ;  /* 0x0000000425247825 */ /* 0x000fc600078e0218 */
[----:B------:R0:W5:Y:S04]  /*0280*/  LDG.E R24, desc[UR6][R24.64] ;  /* 0x0000000618187981 */ /* 0x000168000c1e1900 */
[----:B------:R0:W5:Y:S01]  /*0290*/  LDG.E R10, desc[UR6][R36.64] ;  /* 0x00000006240a7981 */ /* 0x000162000c1e1900 */
[----:B------:R-:W-:Y:S01]  /*02a0*/  BSSY.RECONVERGENT B0, `(.L_x_0) ;  /* 0x0000010000007945 */ /* 0x000fe20003800200 */
[----:B----4-:R-:W-:-:S05]  /*02b0*/  FMUL R17, R4, R4 ;  /* 0x0000000404117220 */ /* 0x010fca0000400000 */
[----:B------:R-:W-:-:S04]  /*02c0*/  IADD3 R0, PT, PT, R17, 0x1800000, RZ ;  /* 0x0180000011007810 */ /* 0x000fc80007ffe0ff */
[----:B------:R-:W-:-:S04]  /*02d0*/  LOP3.LUT R0, R0, 0x7f800000, RZ, 0xc0, !PT ;  /* 0x7f80000000007812 */ /* 0x000fc800078ec0ff */
[----:B------:R-:W-:Y:S01]  /*02e0*/  ISETP.GT.U32.AND P0, PT, R0, 0x1ffffff, PT ;  /* 0x01ffffff0000780c */ /* 0x000fe20003f04070 */
[----:B--2---:R-:W-:-:S12]  /*02f0*/  FMUL R13, R5, R5 ;  /* 0x00000005050d7220 */ /* 0x004fd80000400000 */
[----:B0-----:R-:W-:Y:S05]  /*0300*/  @P0 BRA `(.L_x_1) ;  /* 0x0000000000140947 */ /* 0x001fea0003800000 */
[----:B------:R-:W-:Y:S02]  /*0310*/  MOV R0, R17 ;  /* 0x0000001100007202 */ /* 0x000fe40000000f00 */
[----:B------:R-:W-:-:S07]  /*0320*/  MOV R25, 0x340 ;  /* 0x0000034000197802 */ /* 0x000fce0000000f00 */
[----:B-----5:R-:W-:Y:S05]  /*0330*/  CALL.REL.NOINC `($__internal_0_$__cuda_sm20_rcp_rn_f32_slowpath) ;  /* 0x0000000c00707944 */ /* 0x020fea0003c00000 */
[----:B------:R-:W-:Y:S01]  /*0340*/  IMAD.MOV.U32 R14, RZ, RZ, R46 ;  /* 0x000000ffff0e7224 */ /* 0x000fe200078e002e */
[----:B------:R-:W-:Y:S06]  /*0350*/  BRA `(.L_x_2) ;  /* 0x0000000000107947 */ /* 0x000fec0003800000 */
.L_x_1:
[----:B------:R-:W0:Y:S02]  /*0360*/  MUFU.RCP R14, R17 ;  /* 0x00000011000e7308 */ /* 0x000e240000001000 */
[----:B0-----:R-:W-:-:S04]  /*0370*/  FFMA R0, R17, R14, -1 ;  /* 0xbf80000011007423 */ /* 0x001fc8000000000e */
[----:B------:R-:W-:-:S04]  /*0380*/  FADD.FTZ R15, -R0, -RZ ;  /* 0x800000ff000f7221 */ /* 0x000fc80000010100 */
[----:B------:R-:W-:-:S07]  /*0390*/  FFMA R14, R14, R15, R14 ;  /* 0x0000000f0e0e7223 */ /* 0x000fce000000000e */
.L_x_2:
[----:B------:R-:W-:Y:S05]  /*03a0*/  BSYNC.RECONVERGENT B0 ;  /* 0x0000000000007941 */ /* 0x000fea0003800200 */
.L_x_0:
[----:B------:R-:W-:Y:S01]  /*03b0*/  IADD3 R0, PT, PT, R4, 0x1800000, RZ ;  /* 0x0180000004007810 */ /* 0x000fe20007ffe0ff */
[----:B------:R-:W-:Y:S03]  /*03c0*/  BSSY.RECONVERGENT B0, `(.L_x_3) ;  /* 0x000000d000007945 */ /* 0x000fe60003800200 */
[----:B------:R-:W-:-:S04]  /*03d0*/  LOP3.LUT R0, R0, 0x7f800000, RZ, 0xc0, !PT ;  /* 0x7f80000000007812 */ /* 0x000fc800078ec0ff */
[----:B------:R-:W-:-:S13]  /*03e0*/  ISETP.GT.U32.AND P0, PT, R0, 0x1ffffff, PT ;  /* 0x01ffffff0000780c */ /* 0x000fda0003f04070 */
[----:B------:R-:W-:Y:S05]  /*03f0*/  @P0 BRA `(.L_x_4) ;  /* 0x0000000000140947 */ /* 0x000fea0003800000 */
[----:B------:R-:W-:Y:S02]  /*0400*/  MOV R0, R4 ;  /* 0x0000000400007202 */ /* 0x000fe40000000f00 */
[----:B------:R-:W-:-:S07]  /*0410*/  MOV R25, 0x430 ;  /* 0x0000043000197802 */ /* 0x000fce0000000f00 */
[----:B-----5:R-:W-:Y:S05]  /*0420*/  CALL.REL.NOINC `($__internal_0_$__cuda_sm20_rcp_rn_f32_slowpath) ;  /* 0x0000000c00347944 */ /* 0x020fea0003c00000 */
[----:B------:R-:W-:Y:S01]  /*0430*/  IMAD.MOV.U32 R16, RZ, RZ, R46 ;  /* 0x000000ffff107224 */ /* 0x000fe200078e002e */
[----:B------:R-:W-:Y:S06]  /*0440*/  BRA `(.L_x_5) ;  /* 0x0000000000107947 */ /* 0x000fec0003800000 */
.L_x_4:
[----:B------:R-:W0:Y:S02]  /*0450*/  MUFU.RCP R15, R4 ;  /* 0x00000004000f7308 */ /* 0x000e240000001000 */
[----:B0-----:R-:W-:-:S04]  /*0460*/  FFMA R0, R4, R15, -1 ;  /* 0xbf80000004007423 */ /* 0x001fc8000000000f */
[----:B------:R-:W-:-:S04]  /*0470*/  FADD.FTZ R0, -R0, -RZ ;  /* 0x800000ff00007221 */ /* 0x000fc80000010100 */
[----:B------:R-:W-:-:S07]  /*0480*/  FFMA R16, R15, R0, R15 ;  /* 0x000000000f107223 */ /* 0x000fce000000000f */
.L_x_5:
[----:B------:R-:W-:Y:S05]  /*0490*/  BSYNC.RECONVERGENT B0 ;  /* 0x0000000000007941 */ /* 0x000fea0003800200 */
.L_x_3:
[----:B-----5:R-:W0:Y:S01]  /*04a0*/  MUFU.RCP R0, R23 ;  /* 0x0000001700007308 */ /* 0x020e220000001000 */
[----:B------:R-:W-:Y:S01]  /*04b0*/  UMOV UR4, 0x3f800000 ;  /* 0x3f80000000047882 */ /* 0x000fe20000000000 */
[----:B------:R-:W-:Y:S01]  /*04c0*/  FMUL R17, R13, R14 ;  /* 0x0000000e0d117220 */ /* 0x000fe20000400000 */
[----:B------:R-:W-:Y:S01]  /*04d0*/  MOV R28, UR4 ;  /* 0x00000004001c7c02 */ /* 0x000fe20008000f00 */
[----:B------:R-:W-:-:S04]  /*04e0*/  FADD R39, R23, -1 ;  /* 0xbf80000017277421 */ /* 0x000fc80000000000 */
[----:B------:R-:W1:Y:S01]  /*04f0*/  FCHK P0, -R28, R23 ;  /* 0x000000171c007302 */ /* 0x000e620000000100 */
[----:B0-----:R-:W-:-:S04]  /*0500*/  FFMA R15, -R23, R0, 1 ;  /* 0x3f800000170f7423 */ /* 0x001fc80000000100 */
[----:B------:R-:W-:Y:S01]  /*0510*/  FFMA R0, R0, R15, R0 ;  /* 0x0000000f00007223 */ /* 0x000fe20000000000 */
[----:B------:R-:W-:-:S03]  /*0520*/  FMUL R15, R6, R6 ;  /* 0x00000006060f7220 */ /* 0x000fc60000400000 */
[----:B------:R-:W-:Y:S01]  /*0530*/  FFMA R19, R0, -1, RZ ;  /* 0xbf80000000137823 */ /* 0x000fe200000000ff */
[----:B------:R-:W-:-:S03]  /*0540*/  FMUL.D2 R18, R15, R14 ;  /* 0x0000000e0f127220 */ /* 0x000fc60000300000 */
[----:B------:R-:W-:Y:S01]  /*0550*/  FFMA R25, -R23, R19, -1 ;  /* 0xbf80000017197423 */ /* 0x000fe20000000113 */
[----:B------:R-:W-:-:S03]  /*0560*/  FFMA R17, R17, 0.5, R18 ;  /* 0x3f00000011117823 */ /* 0x000fc60000000012 */
[----:B------:R-:W-:Y:S01]  /*0570*/  FFMA R0, R0, R25, R19 ;  /* 0x0000001900007223 */ /* 0x000fe20000000013 */
[----:B------:R-:W-:Y:S01]  /*0580*/  FFMA R38, -R4, R17, R49 ;  /* 0x0000001104267223 */ /* 0x000fe20000000131 */
[----:B-1----:R-:W-:Y:S06]  /*0590*/  @!P0 BRA `(.L_x_6) ;  /* 0x00000000000c8947 */ /* 0x002fec0003800000 */
[----:B------:R-:W-:-:S07]  /*05a0*/  MOV R18, 0x5c0 ;  /* 0x000005c000127802 */ /* 0x000fce0000000f00 */
[----:B------:R-:W-:Y:S05]  /*05b0*/  CALL.REL.NOINC `($__internal_2_$__cuda_sm3x_div_rn_noftz_f32_slowpath) ;  /* 0x0000001000047944 */ /* 0x000fea0003c00000 */
[----:B------:R-:W-:-:S07]  /*05c0*/  MOV R0, R27 ;  /* 0x0000001b00007202 */ /* 0x000fce0000000f00 */
.L_x_6:
[----:B------:R-:W-:Y:S01]  /*05d0*/  FFMA R21, R21, R0, R21 ;  /* 0x0000000015157223 */ /* 0x000fe20000000015 */
[----:B------:R-:W-:Y:S03]  /*05e0*/  BSSY.RECONVERGENT B0, `(.L_x_7) ;  /* 0x000000f000007945 */ /* 0x000fe60003800200 */
[----:B------:R-:W-:-:S04]  /*05f0*/  FMUL R18, R21, R21 ;  /* 0x0000001515127220 */ /* 0x000fc80000400000 */
[----:B------:R-:W-:-:S05]  /*0600*/  VIADD R0, R18, 0x1800000 ;  /* 0x0180000012007836 */ /* 0x000fca0000000000 */
[----:B------:R-:W-:-:S04]  /*0610*/  LOP3.LUT R0, R0, 0x7f800000, RZ, 0xc0, !PT ;  /* 0x7f80000000007812 */ /* 0x000fc800078ec0ff */
[----:B------:R-:W-:-:S13]  /*0620*/  ISETP.GT.U32.AND P0, PT, R0, 0x1ffffff, PT ;  /* 0x01ffffff0000780c */ /* 0x000fda0003f04070 */
[----:B------:R-:W-:Y:S05]  /*0630*/  @P0 BRA `(.L_x_8) ;  /* 0x0000000000140947 */ /* 0x000fea0003800000 */
[----:B------:R-:W-:Y:S02]  /*0640*/  MOV R0, R18 ;  /* 0x0000001200007202 */ /* 0x000fe40000000f00 */
[----:B------:R-:W-:-:S07]  /*0650*/  MOV R25, 0x670 ;  /* 0x0000067000197802 */ /* 0x000fce0000000f00 */
[----:B------:R-:W-:Y:S05]  /*0660*/  CALL.REL.NOINC `($__internal_0_$__cuda_sm20_rcp_rn_f32_slowpath) ;  /* 0x0000000800a47944 */ /* 0x000fea0003c00000 */
[----:B------:R-:W-:Y:S01]  /*0670*/  MOV R19, R46 ;  /* 0x0000002e00137202 */ /* 0x000fe20000000f00 */
[----:B------:R-:W-:Y:S06]  /*0680*/  BRA `(.L_x_9) ;  /* 0x0000000000107947 */ /* 0x000fec0003800000 */
.L_x_8:
[----:B------:R-:W0:Y:S02]  /*0690*/  MUFU.RCP R19, R18 ;  /* 0x0000001200137308 */ /* 0x000e240000001000 */
[----:B0-----:R-:W-:-:S04]  /*06a0*/  FFMA R0, R18, R19, -1 ;  /* 0xbf80000012007423 */ /* 0x001fc80000000013 */
[----:B------:R-:W-:-:S04]  /*06b0*/  FADD.FTZ R0, -R0, -RZ ;  /* 0x800000ff00007221 */ /* 0x000fc80000010100 */
[----:B------:R-:W-:-:S07]  /*06c0*/  FFMA R19, R19, R0, R19 ;  /* 0x0000000013137223 */ /* 0x000fce0000000013 */
.L_x_9:
[----:B------:R-:W-:Y:S05]  /*06d0*/  BSYNC.RECONVERGENT B0 ;  /* 0x0000000000007941 */ /* 0x000fea0003800200 */
.L_x_7:
[----:B------:R-:W-:Y:S01]  /*06e0*/  FMUL R28, R38, R16 ;  /* 0x00000010261c7220 */ /* 0x000fe20000400000 */
[----:B------:R-:W-:Y:S03]  /*06f0*/  BSSY.RECONVERGENT B0, `(.L_x_10) ;  /* 0x000000e000007945 */ /* 0x000fe60003800200 */
[----:B------:R-:W-:-:S04]  /*0700*/  FMUL R28, R39, R28 ;  /* 0x0000001c271c7220 */ /* 0x000fc80000400000 */
[----:B------:R-:W-:-:S04]  /*0710*/  FMUL R18, R28, R19 ;  /* 0x000000131c127220 */ /* 0x000fc80000400000 */
[----:B------:R-:W-:Y:S01]  /*0720*/  VIADD R0, R18, 0xf3000000 ;  /* 0xf300000012007836 */ /* 0x000fe20000000000 */
[----:B------:R0:W1:Y:S04]  /*0730*/  MUFU.RSQ R19, R18 ;  /* 0x0000001200137308 */ /* 0x0000680000001400 */
[----:B------:R-:W-:-:S13]  /*0740*/  ISETP.GT.U32.AND P0, PT, R0, 0x727fffff, PT ;  /* 0x727fffff0000780c */ /* 0x000fda0003f04070 */
[----:B01----:R-:W-:Y:S05]  /*0750*/  @!P0 BRA `(.L_x_11) ;  /* 0x00000000000c8947 */ /* 0x003fea0003800000 */
[----:B------:R-:W-:-:S07]  /*0760*/  MOV R27, 0x780 ;  /* 0x00000780001b7802 */ /* 0x000fce0000000f00 */
[----:B------:R-:W-:Y:S05]  /*0770*/  CALL.REL.NOINC `($__internal_1_$__cuda_sm20_sqrt_rn_f32_slowpath) ;  /* 0x0000000c00387944 */ /* 0x000fea0003c00000 */
[----:B------:R-:W-:Y:S05]  /*0780*/  BRA `(.L_x_12) ;  /* 0x0000000000107947 */ /* 0x000fea0003800000 */
.L_x_11:
[----:B------:R-:W-:Y:S01]  /*0790*/  FMUL.FTZ R40, R18, R19 ;  /* 0x0000001312287220 */ /* 0x000fe20000410000 */
[----:B------:R-:W-:-:S03]  /*07a0*/  FMUL.FTZ R0, R19, 0.5 ;  /* 0x3f00000013007820 */ /* 0x000fc60000410000 */
[----:B------:R-:W-:-:S04]  /*07b0*/  FFMA R19, -R40, R40, R18 ;  /* 0x0000002828137223 */ /* 0x000fc80000000112 */
[----:B------:R-:W-:-:S07]  /*07c0*/  FFMA R40, R19, R0, R40 ;  /* 0x0000000013287223 */ /* 0x000fce0000000028 */
.L_x_12:
[----:B------:R-:W-:Y:S05]  /*07d0*/  BSYNC.RECONVERGENT B0 ;  /* 0x0000000000007941 */ /* 0x000fea0003800200 */
.L_x_10:
[----:B------:R-:W-:Y:S01]  /*07e0*/  IADD3 R0, PT, PT, R21, 0x1800000, RZ ;  /* 0x0180000015007810 */ /* 0x000fe20007ffe0ff */
[-C--:B------:R-:W-:Y:S01]  /*07f0*/  FMUL R43, R5, R16.reuse ;  /* 0x00000010052b7220 */ /* 0x080fe20000400000 */
[-C--:B------:R-:W-:Y:S01]  /*0800*/  FMUL R47, R6, R16.reuse ;  /* 0x00000010062f7220 */ /* 0x080fe20000400000 */
[----:B------:R-:W-:Y:S01]  /*0810*/  BSSY.RECONVERGENT B0, `(.L_x_13) ;  /* 0x0000013000007945 */ /* 0x000fe20003800200 */
[----:B------:R-:W-:Y:S01]  /*0820*/  LOP3.LUT R0, R0, 0x7f800000, RZ, 0xc0, !PT ;  /* 0x7f80000000007812 */ /* 0x000fe200078ec0ff */
[-C--:B------:R-:W-:Y:S01]  /*0830*/  FFMA R41, R9, -R43.reuse, R26 ;  /* 0x8000002b09297223 */ /* 0x080fe2000000001a */
[C---:B------:R-:W-:Y:S01]  /*0840*/  FFMA R43, R7.reuse, -R43, R20 ;  /* 0x8000002b072b7223 */ /* 0x040fe20000000014 */
[-C--:B------:R-:W-:Y:S01]  /*0850*/  FFMA R45, R7, -R47.reuse, R22 ;  /* 0x8000002f072d7223 */ /* 0x080fe20000000016 */
[----:B------:R-:W-:Y:S01]  /*0860*/  ISETP.GT.U32.AND P0, PT, R0, 0x1ffffff, PT ;  /* 0x01ffffff0000780c */ /* 0x000fe20003f04070 */
[-C--:B------:R-:W-:Y:S01]  /*0870*/  FMUL R44, R41, R16.reuse ;  /* 0x00000010292c7220 */ /* 0x080fe20000400000 */
[----:B------:R-:W-:Y:S01]  /*0880*/  FFMA R47, R9, -R47, R24 ;  /* 0x8000002f092f7223 */ /* 0x000fe20000000018 */
[----:B------:R-:W-:-:S02]  /*0890*/  FMUL R42, R43, R16 ;  /* 0x000000102b2a7220 */ /* 0x000fc40000400000 */
[----:B------:R-:W-:-:S08]  /*08a0*/  FFMA R44, R45, R16, R44 ;  /* 0x000000102d2c7223 */ /* 0x000fd0000000002c */
[----:B------:R-:W-:Y:S05]  /*08b0*/  @P0 BRA `(.L_x_14) ;  /* 0x0000000000100947 */ /* 0x000fea0003800000 */
[----:B------:R-:W-:Y:S02]  /*08c0*/  MOV R0, R21 ;  /* 0x0000001500007202 */ /* 0x000fe40000000f00 */
[----:B------:R-:W-:-:S07]  /*08d0*/  MOV R25, 0x8f0 ;  /* 0x000008f000197802 */ /* 0x000fce0000000f00 */
[----:B------:R-:W-:Y:S05]  /*08e0*/  CALL.REL.NOINC `($__internal_0_$__cuda_sm20_rcp_rn_f32_slowpath) ;  /* 0x0000000800047944 */ /* 0x000fea0003c00000 */
[----:B------:R-:W-:Y:S05]  /*08f0*/  BRA `(.L_x_15) ;  /* 0x0000000000107947 */ /* 0x000fea0003800000 */
.L_x_14:
[----:B------:R-:W0:Y:S02]  /*0900*/  MUFU.RCP R46, R21 ;  /* 0x00000015002e7308 */ /* 0x000e240000001000 */
[----:B0-----:R-:W-:-:S04]  /*0910*/  FFMA R0, R21, R46, -1 ;  /* 0xbf80000015007423 */ /* 0x001fc8000000002e */
[----:B------:R-:W-:-:S04]  /*0920*/  FADD.FTZ R19, -R0, -RZ ;  /* 0x800000ff00137221 */ /* 0x000fc80000010100 */
[----:B------:R-:W-:-:S07]  /*0930*/  FFMA R46, R46, R19, R46 ;  /* 0x000000132e2e7223 */ /* 0x000fce000000002e */
.L_x_15:
[----:B------:R-:W-:Y:S05]  /*0940*/  BSYNC.RECONVERGENT B0 ;  /* 0x0000000000007941 */ /* 0x000fea0003800200 */
.L_x_13:
[----:B------:R-:W-:Y:S01]  /*0950*/  FMUL R48, R28, R46 ;  /* 0x0000002e1c307220 */ /* 0x000fe20000400000 */
[----:B------:R-:W-:Y:S01]  /*0960*/  BSSY.RECONVERGENT B0, `(.L_x_16) ;  /* 0x000000d000007945 */ /* 0x000fe20003800200 */
[----:B------:R-:W-:Y:S01]  /*0970*/  FFMA R49, R49, R16, R28 ;  /* 0x0000001031317223 */ /* 0x000fe2000000001c */
[----:B------:R-:W-:Y:S01]  /*0980*/  FMUL R51, R11, R40 ;  /* 0x000000280b337220 */ /* 0x000fe20000400000 */
[----:B------:R0:W1:Y:S01]  /*0990*/  F2F.F64.F32 R18, R48 ;  /* 0x0000003000127310 */ /* 0x0000620000201800 */
[----:B------:R-:W-:-:S13]  /*09a0*/  FSETP.NEU.AND P0, PT, R48, RZ, PT ;  /* 0x000000ff3000720b */ /* 0x000fda0003f0d000 */
[----:B------:R-:W-:Y:S01]  /*09b0*/  @!P0 CS2R R22, SRZ ;  /* 0x0000000000168805 */ /* 0x000fe2000001ff00 */
[----:B01----:R-:W-:Y:S06]  /*09c0*/  @!P0 BRA `(.L_x_17) ;  /* 0x0000000000188947 */ /* 0x003fec0003800000 */
[----:B------:R-:W-:Y:S01]  /*09d0*/  DADD R32, -RZ, |R18| ;  /* 0x00000000ff207229 */ /* 0x000fe20000000512 */
[----:B------:R-:W-:-:S10]  /*09e0*/  MOV R0, 0xa00 ;  /* 0x00000a0000007802 */ /* 0x000fd40000000f00 */
[----:B------:R-:W-:Y:S05]  /*09f0*/  CALL.REL.NOINC `($_Z13kernelgpuFluxIfEvPT_S1_S1_S1_S1_S1_S1_S0_iiiiiiii$__internal_accurate_pow) ;  /* 0x0000001000747944 */ /* 0x000fea0003c00000 */
[----:B------:R-:W-:-:S04]  /*0a00*/  ISETP.GE.AND P0, PT, R19, RZ, PT ;  /* 0x000000ff1300720c */ /* 0x000fc80003f06270 */
[----:B------:R-:W-:Y:S02]  /*0a10*/  FSEL R22, R22, RZ, P0 ;  /* 0x000000ff16167208 */ /* 0x000fe40000000000 */
[----:B------:R-:W-:-:S07]  /*0a20*/  FSEL R23, R26, -QNAN , P0 ;  /* 0xfff800001a177808 */ /* 0x000fce0000000000 */
.L_x_17:
[----:B------:R-:W-:Y:S05]  /*0a30*/  BSYNC.RECONVERGENT B0 ;  /* 0x0000000000007941 */ /* 0x000fea0003800200 */
.L_x_16:
[----:B------:R-:W-:Y:S01]  /*0a40*/  DADD R20, R18, 0.75 ;  /* 0x3fe8000012147429 */ /* 0x000fe20000000000 */
[----:B------:R-:W-:Y:S09]  /*0a50*/  BSSY.RECONVERGENT B0, `(.L_x_18) ;  /* 0x000000a000007945 */ /* 0x000ff20003800200 */
[----:B------:R-:W-:-:S04]  /*0a60*/  LOP3.LUT R20, R21, 0x7ff00000, RZ, 0xc0, !PT ;  /* 0x7ff0000015147812 */ /* 0x000fc800078ec0ff */
[----:B------:R-:W-:-:S13]  /*0a70*/  ISETP.NE.AND P0, PT, R20, 0x7ff00000, PT ;  /* 0x7ff000001400780c */ /* 0x000fda0003f05270 */
[----:B------:R-:W-:Y:S05]  /*0a80*/  @P0 BRA `(.L_x_19) ;  /* 0x0000000000180947 */ /* 0x000fea0003800000 */
[----:B------:R-:W-:-:S13]  /*0a90*/  FSETP.NAN.AND P0, PT, R48, R48, PT ;  /* 0x000000303000720b */ /* 0x000fda0003f08000 */
[----:B------:R-:W-:Y:S01]  /*0aa0*/  @P0 DADD R22, R18, 0.75 ;  /* 0x3fe8000012160429 */ /* 0x000fe20000000000 */
[----:B------:R-:W-:Y:S10]  /*0ab0*/  @P0 BRA `(.L_x_19) ;  /* 0x00000000000c0947 */ /* 0x000ff40003800000 */
[----:B------:R-:W-:-:S14]  /*0ac0*/  DSETP.NEU.AND P0, PT, |R18|, +INF , PT ;  /* 0x7ff000001200742a */ /* 0x000fdc0003f0d200 */
[----:B------:R-:W-:Y:S01]  /*0ad0*/  @!P0 IMAD.MOV.U32 R22, RZ, RZ, 0x0 ;  /* 0x00000000ff168424 */ /* 0x000fe200078e00ff */
[----:B------:R-:W-:-:S07]  /*0ae0*/  @!P0 MOV R23, 0x7ff00000 ;  /* 0x7ff0000000178802 */ /* 0x000fce0000000f00 */
.L_x_19:
[----:B------:R-:W-:Y:S05]  /*0af0*/  BSYNC.RECONVERGENT B0 ;  /* 0x0000000000007941 */ /* 0x000fea0003800200 */
.L_x_18:
[-C--:B------:R-:W-:Y:S01]  /*0b00*/  FMUL R0, R47, R16.reuse ;  /* 0x000000102f007220 */ /* 0x080fe20000400000 */
[----:B------:R-:W-:Y:S01]  /*0b10*/  FADD R25, R42, R42 ;  /* 0x0000002a2a197221 */ /* 0x000fe20000000000 */
[----:B------:R-:W-:Y:S01]  /*0b20*/  FMUL R38, R38, R39 ;  /* 0x0000002726267220 */ /* 0x000fe20000400000 */
[----:B------:R-:W-:Y:S01]  /*0b30*/  F2F.F64.F32 R20, R42 ;  /* 0x0000002a00147310 */ /* 0x000fe20000201800 */
[----:B------:R-:W-:Y:S01]  /*0b40*/  UMOV UR4, 0x55555555 ;  /* 0x5555555500047882 */ /* 0x000fe20000000000 */
[----:B------:R-:W-:Y:S01]  /*0b50*/  FADD R28, -R0, R25 ;  /* 0x00000019001c7221 */ /* 0x000fe20000000100 */
[----:B------:R-:W-:Y:S01]  /*0b60*/  FFMA R26, R13, R16, R38 ;  /* 0x000000100d1a7223 */ /* 0x000fe20000000026 */
[----:B------:R-:W-:Y:S01]  /*0b70*/  UMOV UR5, 0x3fe55555 ;  /* 0x3fe5555500057882 */ /* 0x000fe20000000000 */
[----:B------:R-:W-:Y:S01]  /*0b80*/  FMUL R45, R45, R14 ;  /* 0x0000000e2d2d7220 */ /* 0x000fe20000400000 */
[----:B------:R-:W-:Y:S01]  /*0b90*/  FMUL R13, R51, R28 ;  /* 0x0000001c330d7220 */ /* 0x000fe20000400000 */
[-C--:B------:R-:W-:Y:S01]  /*0ba0*/  FMUL R43, R43, R14.reuse ;  /* 0x0000000e2b2b7220 */ /* 0x080fe20000400000 */
[----:B------:R-:W0:Y:S01]  /*0bb0*/  F2F.F64.F32 R18, R0 ;  /* 0x0000000000127310 */ /* 0x000e220000201800 */
[-C--:B------:R-:W-:Y:S01]  /*0bc0*/  FFMA R31, R7, R17.reuse, -R8 ;  /* 0x00000011071f7223 */ /* 0x080fe20000000808 */
[----:B------:R-:W-:Y:S01]  /*0bd0*/  FFMA R29, R9, R17, -R10 ;  /* 0x00000011091d7223 */ /* 0x000fe2000000080a */
[----:B------:R-:W-:Y:S01]  /*0be0*/  FMUL R47, R47, R14 ;  /* 0x0000000e2f2f7220 */ /* 0x000fe20000400000 */
[----:B------:R-:W-:Y:S01]  /*0bf0*/  FMUL R39, R4, R39 ;  /* 0x0000002704277220 */ /* 0x000fe20000400000 */
[----:B------:R-:W-:-:S03]  /*0c00*/  FSETP.NEU.AND P0, PT, R48, 1, PT ;  /* 0x3f8000003000780b */ /* 0x000fc60003f0d000 */
[----:B------:R-:W-:Y:S01]  /*0c10*/  F2F.F64.F32 R26, R26 ;  /* 0x0000001a001a7310 */ /* 0x000fe20000201800 */
[----:B0-----:R-:W-:-:S07]  /*0c20*/  DADD R18, R18, R18 ;  /* 0x0000000012127229 */ /* 0x001fce0000000012 */
[----:B------:R-:W0:Y:S01]  /*0c30*/  F2F.F64.F32 R24, R13 ;  /* 0x0000000d00187310 */ /* 0x000e220000201800 */
[----:B------:R-:W-:-:S07]  /*0c40*/  DADD R18, -R18, R20 ;  /* 0x0000000012127229 */ /* 0x000fce0000000114 */
[----:B------:R1:W2:Y:S01]  /*0c50*/  F2F.F32.F64 R22, R22 ;  /* 0x0000001600167310 */ /* 0x0002a20000301000 */
[----:B------:R-:W-:Y:S01]  /*0c60*/  FFMA R20, R15, R16, R38 ;  /* 0x000000100f147223 */ /* 0x000fe20000000026 */
[----:B------:R-:W-:Y:S01]  /*0c70*/  FMUL R15, R12, R14 ;  /* 0x0000000e0c0f7220 */ /* 0x000fe20000400000 */
[----:B0-----:R-:W-:-:S05]  /*0c80*/  DFMA R24, R24, UR4, R26 ;  /* 0x0000000418187c2b */ /* 0x001fca000800001a */
[----:B------:R0:W3:Y:S01]  /*0c90*/  F2F.F32.F64 R0, R18 ;  /* 0x0000001200007310 */ /* 0x0000e20000301000 */
[----:B------:R-:W-:Y:S01]  /*0ca0*/  FMUL R27, R11, R16 ;  /* 0x000000100b1b7220 */ /* 0x000fe20000400000 */
[----:B-1----:R-:W-:Y:S01]  /*0cb0*/  FMUL R23, R15, R46 ;  /* 0x0000002e0f177220 */ /* 0x002fe20000400000 */
[----:B------:R-:W-:Y:S02]  /*0cc0*/  FMUL R16, R5, R16 ;  /* 0x0000001005107220 */ /* 0x000fe40000400000 */
[----:B------:R-:W-:Y:S01]  /*0cd0*/  FMUL R27, R27, R40 ;  /* 0x000000281b1b7220 */ /* 0x000fe20000400000 */
[----:B--2---:R-:W-:Y:S02]  /*0ce0*/  FSEL R22, R22, 1, P0 ;  /* 0x3f80000016167808 */ /* 0x004fe40000000000 */
[----:B------:R-:W-:Y:S01]  /*0cf0*/  F2F.F64.F32 R20, R20 ;  /* 0x0000001400147310 */ /* 0x000fe20000201800 */
[----:B------:R-:W-:Y:S01]  /*0d00*/  FMUL R13, R44, R27 ;  /* 0x0000001b2c0d7220 */ /* 0x000fe20000400000 */
[----:B0-----:R-:W-:Y:S01]  /*0d10*/  FMUL R18, R6, R45 ;  /* 0x0000002d06127220 */ /* 0x001fe20000400000 */
[----:B------:R-:W-:-:S02]  /*0d20*/  FMUL R28, R28, R27 ;  /* 0x0000001b1c1c7220 */ /* 0x000fc40000400000 */
[C---:B------:R-:W-:Y:S01]  /*0d30*/  FMUL R8, R6.reuse, R13 ;  /* 0x0000000d06087220 */ /* 0x040fe20000400000 */
[C---:B------:R-:W-:Y:S01]  /*0d40*/  FFMA R43, R5.reuse, R43, R18 ;  /* 0x0000002b052b7223 */ /* 0x040fe20000000012 */
[C---:B------:R-:W-:Y:S01]  /*0d50*/  FMUL R17, R5.reuse, R13 ;  /* 0x0000000d05117220 */ /* 0x040fe20000400000 */
[----:B------:R-:W0:Y:S01]  /*0d60*/  LDC.64 R18, c[0x0][0x380] ;  /* 0x0000e000ff127b82 */ /* 0x000e220000000a00 */
[CC--:B------:R-:W-:Y:S01]  /*0d70*/  FFMA R12, R5.reuse, R49.reuse, R8 ;  /* 0x00000031050c7223 */ /* 0x0c0fe20000000008 */
[----:B------:R-:W-:Y:S01]  /*0d80*/  FMUL R11, R5, R28 ;  /* 0x0000001c050b7220 */ /* 0x000fe20000400000 */
[----:B------:R-:W-:Y:S01]  /*0d90*/  FMUL R8, R41, R14 ;  /* 0x0000000e29087220 */ /* 0x000fe20000400000 */
[C---:B------:R-:W-:Y:S01]  /*0da0*/  FFMA R14, R6.reuse, R49, R17 ;  /* 0x00000031060e7223 */ /* 0x040fe20000000011 */
[----:B------:R-:W-:Y:S01]  /*0db0*/  FMUL R28, R6, R47 ;  /* 0x0000002f061c7220 */ /* 0x000fe20000400000 */
[----:B------:R-:W-:Y:S01]  /*0dc0*/  FFMA R26, R4, R43, R31 ;  /* 0x0000002b041a7223 */ /* 0x000fe2000000001f */
[----:B------:R1:W-:Y:S01]  /*0dd0*/  F2F.F32.F64 R24, R24 ;  /* 0x0000001800187310 */ /* 0x0003e20000301000 */
[----:B------:R-:W2:Y:S01]  /*0de0*/  LDC R17, c[0x0][0x3c0] ;  /* 0x0000f000ff117b82 */ /* 0x000ea20000000800 */
[----:B------:R-:W-:Y:S01]  /*0df0*/  FFMA R8, R5, R8, R28 ;  /* 0x0000000805087223 */ /* 0x000fe2000000001c */
[----:B------:R-:W-:Y:S01]  /*0e00*/  FMUL R26, R39, R26 ;  /* 0x0000001a271a7220 */ /* 0x000fe20000400000 */
[----:B---3--:R-:W-:Y:S01]  /*0e10*/  FMUL R30, R51, R0 ;  /* 0x00000000331e7220 */ /* 0x008fe20000400000 */
[----:B------:R-:W-:Y:S01]  /*0e20*/  FMUL R51, R44, R51 ;  /* 0x000000332c337220 */ /* 0x000fe20000400000 */
[----:B------:R-:W-:Y:S01]  /*0e30*/  FFMA R8, R4, R8, R29 ;  /* 0x0000000804087223 */ /* 0x000fe2000000001d */
[----:B------:R-:W-:Y:S01]  /*0e40*/  FFMA R26, R7, R38, R26 ;  /* 0x00000026071a7223 */ /* 0x000fe2000000001a */
[----:B------:R-:W-:Y:S01]  /*0e50*/  FMUL R7, R0, R27 ;  /* 0x0000001b00077220 */ /* 0x000fe20000400000 */
[----:B------:R-:W-:Y:S01]  /*0e60*/  F2F.F64.F32 R10, R11 ;  /* 0x0000000b000a7310 */ /* 0x000fe20000201800 */
[----:B-1----:R-:W-:Y:S01]  /*0e70*/  FMUL R25, R22, R23 ;  /* 0x0000001716197220 */ /* 0x002fe20000400000 */
[----:B------:R-:W-:Y:S01]  /*0e80*/  FMUL R8, R39, R8 ;  /* 0x0000000827087220 */ /* 0x000fe20000400000 */
[C---:B------:R-:W-:Y:S01]  /*0e90*/  FMUL R7, R6.reuse, R7 ;  /* 0x0000000706077220 */ /* 0x040fe20000400000 */
[----:B------:R-:W-:Y:S01]  /*0ea0*/  FFMA R51, R6, R16, R51 ;  /* 0x0000001006337223 */ /* 0x000fe20000000033 */
[----:B------:R-:W-:Y:S01]  /*0eb0*/  FMUL R26, R25, R26 ;  /* 0x0000001a191a7220 */ /* 0x000fe20000400000 */
[----:B------:R-:W-:-:S02]  /*0ec0*/  FFMA R8, R9, R38, R8 ;  /* 0x0000002609087223 */ /* 0x000fc40000000008 */
[----:B------:R-:W1:Y:S01]  /*0ed0*/  F2F.F64.F32 R12, R12 ;  /* 0x0000000c000c7310 */ /* 0x000e620000201800 */
[----:B0-----:R-:W-:Y:S01]  /*0ee0*/  IMAD.WIDE R18, R2, 0x4, R18 ;  /* 0x0000000402127825 */ /* 0x001fe200078e0212 */
[----:B------:R-:W-:-:S04]  /*0ef0*/  IADD3 R2, PT, PT, R3, R2, RZ ;  /* 0x0000000203027210 */ /* 0x000fc80007ffe0ff */
[----:B------:R0:W-:Y:S02]  /*0f00*/  STG.E desc[UR6][R18.64], R5 ;  /* 0x0000000512007986 */ /* 0x0001e4000c101906 */
[----:B------:R-:W-:Y:S01]  /*0f10*/  F2F.F64.F32 R14, R14 ;  /* 0x0000000e000e7310 */ /* 0x000fe20000201800 */
[----:B--2---:R-:W-:Y:S01]  /*0f20*/  ISETP.GE.AND P0, PT, R2, R17, PT ;  /* 0x000000110200720c */ /* 0x004fe20003f06270 */
[----:B-1----:R-:W-:-:S06]  /*0f30*/  DFMA R12, R10, UR4, R12 ;  /* 0x000000040a0c7c2b */ /* 0x002fcc000800000c */
[----:B------:R-:W1:Y:S08]  /*0f40*/  F2F.F64.F32 R28, R7 ;  /* 0x00000007001c7310 */ /* 0x000e700000201800 */
[----:B------:R2:W3:Y:S01]  /*0f50*/  F2F.F64.F32 R22, R30 ;  /* 0x0000001e00167310 */ /* 0x0004e20000201800 */
[----:B-1----:R-:W-:Y:S01]  /*0f60*/  DFMA R28, R28, -UR4, R14 ;  /* 0x800000041c1c7c2b */ /* 0x002fe2000800000e */
[----:B--2---:R-:W-:-:S06]  /*0f70*/  FMUL R30, R25, R8 ;  /* 0x00000008191e7220 */ /* 0x004fcc0000400000 */
[----:B------:R-:W1:Y:S01]  /*0f80*/  F2F.F64.F32 R26, R26 ;  /* 0x0000001a001a7310 */ /* 0x000e620000201800 */
[----:B------:R-:W-:Y:S01]  /*0f90*/  IMAD.WIDE R8, R17, 0x4, R18 ;  /* 0x0000000411087825 */ /* 0x000fe200078e0212 */
[----:B---3--:R-:W-:-:S03]  /*0fa0*/  DFMA R22, R22, -UR4, R20 ;  /* 0x8000000416167c2b */ /* 0x008fc60008000014 */
[----:B------:R-:W-:-:S03]  /*0fb0*/  IMAD.WIDE R10, R17, 0x4, R8 ;  /* 0x00000004110a7825 */ /* 0x000fc600078e0208 */
[----:B------:R-:W2:Y:S01]  /*0fc0*/  F2F.F64.F32 R30, R30 ;  /* 0x0000001e001e7310 */ /* 0x000ea20000201800 */
[----:B------:R0:W-:Y:S04]  /*0fd0*/  STG.E desc[UR6][R8.64], R24 ;  /* 0x0000001808007986 */ /* 0x0001e8000c101906 */
[----:B------:R0:W-:Y:S01]  /*0fe0*/  STG.E desc[UR6][R10.64], R51 ;  /* 0x000000330a007986 */ /* 0x0001e2000c101906 */
[----:B-1----:R-:W-:Y:S02]  /*0ff0*/  DADD R26, R12, -R26 ;  /* 0x000000000c1a7229 */ /* 0x002fe4000000081a */
[----:B------:R1:W-:Y:S01]  /*1000*/  F2F.F32.F64 R25, R22 ;  /* 0x0000001600197310 */ /* 0x0003e20000301000 */
[----:B------:R-:W-:Y:S01]  /*1010*/  IMAD.WIDE R12, R17, 0x4, R10 ;  /* 0x00000004110c7825 */ /* 0x000fe200078e020a */
[----:B--2---:R-:W-:-:S03]  /*1020*/  DADD R28, R28, -R30 ;  /* 0x000000001c1c7229 */ /* 0x004fc6000000081e */
[----:B------:R-:W-:-:S03]  /*1030*/  IMAD.WIDE R14, R17, 0x4, R12 ;  /* 0x00000004110e7825 */ /* 0x000fc600078e020c */
[----:B------:R-:W2:Y:S01]  /*1040*/  F2F.F32.F64 R7, R26 ;  /* 0x0000001a00077310 */ /* 0x000ea20000301000 */
[----:B------:R-:W-:-:S07]  /*1050*/  IMAD.WIDE R20, R17, 0x4, R14 ;  /* 0x0000000411147825 */ /* 0x000fce00078e020e */
[----:B------:R-:W3:Y:S01]  /*1060*/  F2F.F32.F64 R29, R28 ;  /* 0x0000001c001d7310 */ /* 0x000ee20000301000 */
[C---:B-1----:R-:W-:Y:S01]  /*1070*/  IMAD.WIDE R22, R17.reuse, 0x4, R20 ;  /* 0x0000000411167825 */ /* 0x042fe200078e0214 */
[----:B--2---:R0:W-:Y:S03]  /*1080*/  STG.E desc[UR6][R12.64], R7 ;  /* 0x000000070c007986 */ /* 0x0041e6000c101906 */
[----:B------:R-:W-:Y:S01]  /*1090*/  IMAD.WIDE R26, R17, 0x4, R22 ;  /* 0x00000004111a7825 */ /* 0x000fe200078e0216 */
[----:B------:R0:W-:Y:S04]  /*10a0*/  STG.E desc[UR6][R14.64], R6 ;  /* 0x000000060e007986 */ /* 0x0001e8000c101906 */
[----:B------:R0:W-:Y:S04]  /*10b0*/  STG.E desc[UR6][R20.64], R51 ;  /* 0x0000003314007986 */ /* 0x0001e8000c101906 */
[----:B------:R0:W-:Y:S04]  /*10c0*/  STG.E desc[UR6][R22.64], R25 ;  /* 0x0000001916007986 */ /* 0x0001e8000c101906 */
[----:B---3--:R0:W-:Y:S01]  /*10d0*/  STG.E desc[UR6][R26.64], R29 ;  /* 0x0000001d1a007986 */ /* 0x0081e2000c101906 */
[----:B------:R-:W-:Y:S05]  /*10e0*/  @!P0 BRA `(.L_x_20) ;  /* 0xffffffec00f08947 */ /* 0x000fea000383ffff */
[----:B------:R-:W-:Y:S05]  /*10f0*/  EXIT ;  /* 0x000000000000794d */ /* 0x000fea0003800000 */
        .weak           $__internal_0_$__cuda_sm20_rcp_rn_f32_slowpath
        .type           $__internal_0_$__cuda_sm20_rcp_rn_f32_slowpath,@function
        .size           $__internal_0_$__cuda_sm20_rcp_rn_f32_slowpath,($__internal_1_$__cuda_sm20_sqrt_rn_f32_slowpath - $__internal_0_$__cuda_sm20_rcp_rn_f32_slowpath)
$__internal_0_$__cuda_sm20_rcp_rn_f32_slowpath:
[----:B------:R-:W-:Y:S01]  /*1100*/  IMAD.SHL.U32 R18, R0, 0x2, RZ ;  /* 0x0000000200127824 */ /* 0x000fe200078e00ff */
[----:B------:R-:W-:Y:S04]  /*1110*/  BSSY.RECONVERGENT B1, `(.L_x_21) ;  /* 0x0000030000017945 */ /* 0x000fe80003800200 */
[----:B------:R-:W-:-:S04]  /*1120*/  SHF.R.U32.HI R18, RZ, 0x18, R18 ;  /* 0x00000018ff127819 */ /* 0x000fc80000011612 */
[----:B------:R-:W-:-:S13]  /*1130*/  ISETP.NE.U32.AND P0, PT, R18, RZ, PT ;  /* 0x000000ff1200720c */ /* 0x000fda0003f05070 */
[----:B------:R-:W-:Y:S05]  /*1140*/  @P0 BRA `(.L_x_22) ;  /* 0x0000000000280947 */ /* 0x000fea0003800000 */
[----:B------:R-:W-:-:S04]  /*1150*/  SHF.L.U32 R18, R0, 0x1, RZ ;  /* 0x0000000100127819 */ /* 0x000fc800000006ff */
[----:B------:R-:W-:-:S13]  /*1160*/  ISETP.NE.AND P0, PT, R18, RZ, PT ;  /* 0x000000ff1200720c */ /* 0x000fda0003f05270 */
[----:B------:R-:W-:Y:S01]  /*1170*/  @P0 FFMA R27, R0, 1.84467440737095516160e+19, RZ ;  /* 0x5f800000001b0823 */ /* 0x000fe200000000ff */
[----:B------:R-:W-:Y:S08]  /*1180*/  @!P0 MUFU.RCP R19, R0 ;  /* 0x0000000000138308 */ /* 0x000ff00000001000 */
[----:B------:R-:W0:Y:S02]  /*1190*/  @P0 MUFU.RCP R18, R27 ;  /* 0x0000001b00120308 */ /* 0x000e240000001000 */
[----:B0-----:R-:W-:-:S04]  /*11a0*/  @P0 FFMA R29, R27, R18, -1 ;  /* 0xbf8000001b1d0423 */ /* 0x001fc80000000012 */
[----:B------:R-:W-:-:S04]  /*11b0*/  @P0 FADD.FTZ R29, -R29, -RZ ;  /* 0x800000ff1d1d0221 */ /* 0x000fc80000010100 */
[----:B------:R-:W-:-:S04]  /*11c0*/  @P0 FFMA R18, R18, R29, R18 ;  /* 0x0000001d12120223 */ /* 0x000fc80000000012 */
[----:B------:R-:W-:Y:S01]  /*11d0*/  @P0 FFMA R19, R18, 1.84467440737095516160e+19, RZ ;  /* 0x5f80000012130823 */ /* 0x000fe200000000ff */
[----:B------:R-:W-:Y:S06]  /*11e0*/  BRA `(.L_x_23) ;  /* 0x0000000000887947 */ /* 0x000fec0003800000 */
.L_x_22:
[----:B------:R-:W-:-:S04]  /*11f0*/  IADD3 R31, PT, PT, R18, -0xfd, RZ ;  /* 0xffffff03121f7810 */ /* 0x000fc80007ffe0ff */
[----:B------:R-:W-:-:S13]  /*1200*/  ISETP.GT.U32.AND P0, PT, R31, 0x1, PT ;  /* 0x000000011f00780c */ /* 0x000fda0003f04070 */
[----:B------:R-:W-:Y:S05]  /*1210*/  @P0 BRA `(.L_x_24) ;  /* 0x0000000000780947 */ /* 0x000fea0003800000 */
[----:B------:R-:W-:Y:S01]  /*1220*/  LOP3.LUT R19, R0, 0x7fffff, RZ, 0xc0, !PT ;  /* 0x007fffff00137812 */ /* 0x000fe200078ec0ff */
[----:B------:R-:W-:Y:S02]  /*1230*/  IMAD.MOV.U32 R32, RZ, RZ, 0x3 ;  /* 0x00000003ff207424 */ /* 0x000fe400078e00ff */
[----:B------:R-:W-:Y:S01]  /*1240*/  VIADD R18, R18, 0xffffff04 ;  /* 0xffffff0412127836 */ /* 0x000fe20000000000 */
[----:B------:R-:W-:Y:S02]  /*1250*/  LOP3.LUT R19, R19, 0x3f800000, RZ, 0xfc, !PT ;  /* 0x3f80000013137812 */ /* 0x000fe400078efcff */
[----:B------:R-:W-:Y:S02]  /*1260*/  SHF.L.U32 R32, R32, R31, RZ ;  /* 0x0000001f20207219 */ /* 0x000fe400000006ff */
[----:B------:R-:W0:Y:S02]  /*1270*/  MUFU.RCP R30, R19 ;  /* 0x00000013001e7308 */ /* 0x000e240000001000 */
[----:B0-----:R-:W-:-:S04]  /*1280*/  FFMA R27, R19, R30, -1 ;  /* 0xbf800000131b7423 */ /* 0x001fc8000000001e */
[----:B------:R-:W-:-:S04]  /*1290*/  FADD.FTZ R27, -R27, -RZ ;  /* 0x800000ff1b1b7221 */ /* 0x000fc80000010100 */
[CCC-:B------:R-:W-:Y:S01]  /*12a0*/  FFMA.RM R29, R30.reuse, R27.reuse, R30.reuse ;  /* 0x0000001b1e1d7223 */ /* 0x1c0fe2000000401e */
[----:B------:R-:W-:-:S04]  /*12b0*/  FFMA.RP R30, R30, R27, R30 ;  /* 0x0000001b1e1e7223 */ /* 0x000fc8000000801e */
[C---:B------:R-:W-:Y:S02]  /*12c0*/  LOP3.LUT R27, R29.reuse, 0x7fffff, RZ, 0xc0, !PT ;  /* 0x007fffff1d1b7812 */ /* 0x040fe400078ec0ff */
[----:B------:R-:W-:Y:S02]  /*12d0*/  FSETP.NEU.FTZ.AND P0, PT, R29, R30, PT ;  /* 0x0000001e1d00720b */ /* 0x000fe40003f1d000 */
[----:B------:R-:W-:Y:S02]  /*12e0*/  LOP3.LUT R27, R27, 0x800000, RZ, 0xfc, !PT ;  /* 0x008000001b1b7812 */ /* 0x000fe400078efcff */
[----:B------:R-:W-:Y:S02]  /*12f0*/  SEL R29, RZ, 0xffffffff, !P0 ;  /* 0xffffffffff1d7807 */ /* 0x000fe40004000000 */
[----:B------:R-:W-:Y:S02]  /*1300*/  LOP3.LUT R32, R32, R27, RZ, 0xc0, !PT ;  /* 0x0000001b20207212 */ /* 0x000fe400078ec0ff */
[----:B------:R-:W-:-:S02]  /*1310*/  IADD3 R30, PT, PT, -R29, RZ, RZ ;  /* 0x000000ff1d1e7210 */ /* 0x000fc40007ffe1ff */
[-C--:B------:R-:W-:Y:S02]  /*1320*/  SHF.R.U32.HI R32, RZ, R31.reuse, R32 ;  /* 0x0000001fff207219 */ /* 0x080fe40000011620 */
[----:B------:R-:W-:Y:S02]  /*1330*/  LOP3.LUT P1, RZ, R30, R31, R27, 0xf8, !PT ;  /* 0x0000001f1eff7212 */ /* 0x000fe4000782f81b */
[C---:B------:R-:W-:Y:S02]  /*1340*/  LOP3.LUT P0, RZ, R32.reuse, 0x1, RZ, 0xc0, !PT ;  /* 0x0000000120ff7812 */ /* 0x040fe4000780c0ff */
[----:B------:R-:W-:-:S04]  /*1350*/  LOP3.LUT P2, RZ, R32, 0x2, RZ, 0xc0, !PT ;  /* 0x0000000220ff7812 */ /* 0x000fc8000784c0ff */
[----:B------:R-:W-:Y:S02]  /*1360*/  PLOP3.LUT P0, PT, P0, P1, P2, 0xe0, 0x0 ;  /* 0x000000000000781c */ /* 0x000fe40000703c20 */
[----:B------:R-:W-:Y:S02]  /*1370*/  LOP3.LUT P1, RZ, R0, 0x7fffff, RZ, 0xc0, !PT ;  /* 0x007fffff00ff7812 */ /* 0x000fe4000782c0ff */
[----:B------:R-:W-:-:S04]  /*1380*/  SEL R19, RZ, 0x1, !P0 ;  /* 0x00000001ff137807 */ /* 0x000fc80004000000 */
[----:B------:R-:W-:-:S04]  /*1390*/  IADD3 R19, PT, PT, -R19, RZ, RZ ;  /* 0x000000ff13137210 */ /* 0x000fc80007ffe1ff */
[----:B------:R-:W-:Y:S02]  /*13a0*/  ISETP.GE.AND P0, PT, R19, RZ, PT ;  /* 0x000000ff1300720c */ /* 0x000fe40003f06270 */
[----:B------:R-:W-:-:S11]  /*13b0*/  SHF.R.U32.HI R19, RZ, R18, R27 ;  /* 0x00000012ff137219 */ /* 0x000fd6000001161b */
[----:B------:R-:W-:-:S04]  /*13c0*/  @!P0 IADD3 R19, PT, PT, R19, 0x1, RZ ;  /* 0x0000000113138810 */ /* 0x000fc80007ffe0ff */
[----:B------:R-:W-:-:S04]  /*13d0*/  @!P1 SHF.L.U32 R19, R19, 0x1, RZ ;  /* 0x0000000113139819 */ /* 0x000fc800000006ff */
[----:B------:R-:W-:Y:S01]  /*13e0*/  LOP3.LUT R19, R19, 0x80000000, R0, 0xf8, !PT ;  /* 0x8000000013137812 */ /* 0x000fe200078ef800 */
[----:B------:R-:W-:Y:S06]  /*13f0*/  BRA `(.L_x_23) ;  /* 0x0000000000047947 */ /* 0x000fec0003800000 */
.L_x_24:
[----:B------:R0:W1:Y:S02]  /*1400*/  MUFU.RCP R19, R0 ;  /* 0x0000000000137308 */ /* 0x0000640000001000 */
.L_x_23:
[----:B------:R-:W-:Y:S05]  /*1410*/  BSYNC.RECONVERGENT B1 ;  /* 0x0000000000017941 */ /* 0x000fea0003800200 */
.L_x_21:
[----:B-1----:R-:W-:Y:S02]  /*1420*/  IMAD.MOV.U32 R46, RZ, RZ, R19 ;  /* 0x000000ffff2e7224 */ /* 0x002fe400078e0013 */
[----:B------:R-:W-:Y:S01]  /*1430*/  HFMA2 R19, -RZ, RZ, 0, 0 ;  /* 0x00000000ff137431 */ /* 0x000fe200000001ff */
[----:B------:R-:W-:-:S04]  /*1440*/  MOV R18, R25 ;  /* 0x0000001900127202 */ /* 0x000fc80000000f00 */
[----:B0-----:R-:W-:Y:S05]  /*1450*/  RET.REL.NODEC R18 `(_Z13kernelgpuFluxIfEvPT_S1_S1_S1_S1_S1_S1_S0_iiiiiiii) ;  /* 0xffffffe812e87950 */ /* 0x001fea0003c3ffff */
        .weak           $__internal_1_$__cuda_sm20_sqrt_rn_f32_slowpath
        .type           $__internal_1_$__cuda_sm20_sqrt_rn_f32_slowpath,@function
        .size           $__internal_1_$__cuda_sm20_sqrt_rn_f32_slowpath,($__internal_2_$__cuda_sm3x_div_rn_noftz_f32_slowpath - $__internal_1_$__cuda_sm20_sqrt_rn_f32_slowpath)
$__internal_1_$__cuda_sm20_sqrt_rn_f32_slowpath:
[----:B------:R-:W-:-:S13]  /*1460*/  LOP3.LUT P0, RZ, R18, 0x7fffffff, RZ, 0xc0, !PT ;  /* 0x7fffffff12ff7812 */ /* 0x000fda000780c0ff */
[----:B------:R-:W-:Y:S05]  /*1470*/  @!P0 BRA `(.L_x_25) ;  /* 0x0000000000448947 */ /* 0x000fea0003800000 */
[----:B------:R-:W-:Y:S01]  /*1480*/  FSETP.GEU.FTZ.AND P0, PT, R18, RZ, PT ;  /* 0x000000ff1200720b */ /* 0x000fe20003f1e000 */
[----:B------:R-:W-:-:S12]  /*1490*/  IMAD.MOV.U32 R0, RZ, RZ, R18 ;  /* 0x000000ffff007224 */ /* 0x000fd800078e0012 */
[----:B------:R-:W-:Y:S01]  /*14a0*/  @!P0 MOV R18, 0x7fffffff ;  /* 0x7fffffff00128802 */ /* 0x000fe20000000f00 */
[----:B------:R-:W-:Y:S06]  /*14b0*/  @!P0 BRA `(.L_x_25) ;  /* 0x0000000000348947 */ /* 0x000fec0003800000 */
[----:B------:R-:W-:-:S13]  /*14c0*/  FSETP.GTU.FTZ.AND P0, PT, |R0|, +INF , PT ;  /* 0x7f8000000000780b */ /* 0x000fda0003f1c200 */
[----:B------:R-:W-:Y:S01]  /*14d0*/  @P0 FADD.FTZ R18, R0, 1 ;  /* 0x3f80000000120421 */ /* 0x000fe20000010000 */
[----:B------:R-:W-:Y:S06]  /*14e0*/  @P0 BRA `(.L_x_25) ;  /* 0x0000000000280947 */ /* 0x000fec0003800000 */
[----:B------:R-:W-:-:S13]  /*14f0*/  FSETP.NEU.FTZ.AND P0, PT, |R0|, +INF , PT ;  /* 0x7f8000000000780b */ /* 0x000fda0003f1d200 */
[----:B------:R-:W-:-:S04]  /*1500*/  @P0 FFMA R19, R0, 1.84467440737095516160e+19, RZ ;  /* 0x5f80000000130823 */ /* 0x000fc800000000ff */
[----:B------:R-:W0:Y:S02]  /*1510*/  @P0 MUFU.RSQ R18, R19 ;  /* 0x0000001300120308 */ /* 0x000e240000001400 */
[----:B0-----:R-:W-:Y:S01]  /*1520*/  @P0 FMUL.FTZ R30, R19, R18 ;  /* 0x00000012131e0220 */ /* 0x001fe20000410000 */
[----:B------:R-:W-:Y:S01]  /*1530*/  @P0 FMUL.FTZ R25, R18, 0.5 ;  /* 0x3f00000012190820 */ /* 0x000fe20000410000 */
[----:B------:R-:W-:Y:S02]  /*1540*/  @!P0 MOV R18, R0 ;  /* 0x0000000000128202 */ /* 0x000fe40000000f00 */
[----:B------:R-:W-:-:S04]  /*1550*/  @P0 FADD.FTZ R23, -R30, -RZ ;  /* 0x800000ff1e170221 */ /* 0x000fc80000010100 */
[----:B------:R-:W-:-:S04]  /*1560*/  @P0 FFMA R23, R30, R23, R19 ;  /* 0x000000171e170223 */ /* 0x000fc80000000013 */
[----:B------:R-:W-:-:S04]  /*1570*/  @P0 FFMA R23, R23, R25, R30 ;  /* 0x0000001917170223 */ /* 0x000fc8000000001e */
[----:B------:R-:W-:-:S07]  /*1580*/  @P0 FMUL.FTZ R18, R23, 2.3283064365386962891e-10 ;  /* 0x2f80000017120820 */ /* 0x000fce0000410000 */
.L_x_25:
[----:B------:R-:W-:Y:S02]  /*1590*/  HFMA2 R19, -RZ, RZ, 0, 0 ;  /* 0x00000000ff137431 */ /* 0x000fe400000001ff */
[----:B------:R-:W-:Y:S01]  /*15a0*/  IMAD.MOV.U32 R40, RZ, RZ, R18 ;  /* 0x000000ffff287224 */ /* 0x000fe200078e0012 */
[----:B------:R-:W-:-:S04]  /*15b0*/  MOV R18, R27 ;  /* 0x0000001b00127202 */ /* 0x000fc80000000f00 */
[----:B------:R-:W-:Y:S05]  /*15c0*/  RET.REL.NODEC R18 `(_Z13kernelgpuFluxIfEvPT_S1_S1_S1_S1_S1_S1_S0_iiiiiiii) ;  /* 0xffffffe8128c7950 */ /* 0x000fea0003c3ffff */
        .weak           $__internal_2_$__cuda_sm3x_div_rn_noftz_f32_slowpath
        .type           $__internal_2_$__cuda_sm3x_div_rn_noftz_f32_slowpath,@function
        .size           $__internal_2_$__cuda_sm3x_div_rn_noftz_f32_slowpath,($_Z13kernelgpuFluxIfEvPT_S1_S1_S1_S1_S1_S1_S0_iiiiiiii$__internal_accurate_pow - $__internal_2_$__cuda_sm3x_div_rn_noftz_f32_slowpath)
$__internal_2_$__cuda_sm3x_div_rn_noftz_f32_slowpath:
[----:B------:R-:W-:Y:S01]  /*15d0*/  SHF.R.U32.HI R0, RZ, 0x17, R23 ;  /* 0x00000017ff007819 */ /* 0x000fe20000011617 */
[----:B------:R-:W-:Y:S04]  /*15e0*/  BSSY.RECONVERGENT B0, `(.L_x_26) ;  /* 0x000005c000007945 */ /* 0x000fe80003800200 */
[----:B------:R-:W-:Y:S01]  /*15f0*/  BSSY.RELIABLE B1, `(.L_x_27) ;  /* 0x000001b000017945 */ /* 0x000fe20003800100 */
[----:B------:R-:W-:Y:S02]  /*1600*/  MOV R28, R23 ;  /* 0x00000017001c7202 */ /* 0x000fe40000000f00 */
[----:B------:R-:W-:-:S05]  /*1610*/  LOP3.LUT R19, R0, 0xff, RZ, 0xc0, !PT ;  /* 0x000000ff00137812 */ /* 0x000fca00078ec0ff */
[----:B------:R-:W-:-:S05]  /*1620*/  VIADD R25, R19, 0xffffffff ;  /* 0xffffffff13197836 */ /* 0x000fca0000000000 */
[----:B------:R-:W-:-:S13]  /*1630*/  ISETP.GT.U32.AND P0, PT, R25, 0xfd, PT ;  /* 0x000000fd1900780c */ /* 0x000fda0003f04070 */
[----:B------:R-:W-:Y:S01]  /*1640*/  @!P0 MOV R30, RZ ;  /* 0x000000ff001e8202 */ /* 0x000fe20000000f00 */
[----:B------:R-:W-:Y:S06]  /*1650*/  @!P0 BRA `(.L_x_28) ;  /* 0x0000000000508947 */ /* 0x000fec0003800000 */
[----:B------:R-:W-:Y:S02]  /*1660*/  FSETP.GTU.FTZ.AND P0, PT, |R23|, +INF , PT ;  /* 0x7f8000001700780b */ /* 0x000fe40003f1c200 */
[----:B------:R-:W-:-:S11]  /*1670*/  MOV R0, R23 ;  /* 0x0000001700007202 */ /* 0x000fd60000000f00 */
[----:B------:R-:W-:Y:S05]  /*1680*/  @P0 BREAK.RELIABLE B1 ;  /* 0x0000000000010942 */ /* 0x000fea0003800100 */
[----:B------:R-:W-:Y:S05]  /*1690*/  @P0 BRA `(.L_x_29) ;  /* 0x00000004003c0947 */ /* 0x000fea0003800000 */
[----:B------:R-:W-:-:S05]  /*16a0*/  IMAD.MOV.U32 R23, RZ, RZ, -0x40800000 ;  /* 0xbf800000ff177424 */ /* 0x000fca00078e00ff */
[----:B------:R-:W-:-:S13]  /*16b0*/  LOP3.LUT P0, RZ, R28, 0x7fffffff, R23, 0xc8, !PT ;  /* 0x7fffffff1cff7812 */ /* 0x000fda000780c817 */
[----:B------:R-:W-:Y:S05]  /*16c0*/  @!P0 BREAK.RELIABLE B1 ;  /* 0x0000000000018942 */ /* 0x000fea0003800100 */
[----:B------:R-:W-:Y:S05]  /*16d0*/  @!P0 BRA `(.L_x_30) ;  /* 0x0000000400248947 */ /* 0x000fea0003800000 */
[----:B------:R-:W-:Y:S02]  /*16e0*/  FSETP.NEU.FTZ.AND P0, PT, |R0|, +INF , PT ;  /* 0x7f8000000000780b */ /* 0x000fe40003f1d200 */
[----:B------:R-:W-:-:S04]  /*16f0*/  LOP3.LUT P1, RZ, R23, 0x7fffffff, RZ, 0xc0, !PT ;  /* 0x7fffffff17ff7812 */ /* 0x000fc8000782c0ff */
[----:B------:R-:W-:-:S13]  /*1700*/  PLOP3.LUT P0, PT, P0, P1, PT, 0x2f, 0xf2 ;  /* 0x0000000000f2781c */ /* 0x000fda0000702577 */
[----:B------:R-:W-:Y:S05]  /*1710*/  @P0 BREAK.RELIABLE B1 ;  /* 0x0000000000010942 */ /* 0x000fea0003800100 */
[----:B------:R-:W-:Y:S05]  /*1720*/  @P0 BRA `(.L_x_31) ;  /* 0x0000000400080947 */ /* 0x000fea0003800000 */
[----:B------:R-:W-:-:S13]  /*1730*/  LOP3.LUT P0, RZ, R28, 0x7fffffff, RZ, 0xc0, !PT ;  /* 0x7fffffff1cff7812 */ /* 0x000fda000780c0ff */
[----:B------:R-:W-:Y:S05]  /*1740*/  @!P0 BREAK.RELIABLE B1 ;  /* 0x0000000000018942 */ /* 0x000fea0003800100 */
[----:B------:R-:W-:Y:S05]  /*1750*/  @!P0 BRA `(.L_x_32) ;  /* 0x0000000000f08947 */ /* 0x000fea0003800000 */
[----:B------:R-:W-:Y:S01]  /*1760*/  ISETP.GE.AND P0, PT, R25, RZ, PT ;  /* 0x000000ff1900720c */ /* 0x000fe20003f06270 */
[----:B------:R-:W-:-:S12]  /*1770*/  HFMA2 R30, -RZ, RZ, 0, 0 ;  /* 0x00000000ff1e7431 */ /* 0x000fd800000001ff */
[----:B------:R-:W-:Y:S01]  /*1780*/  @!P0 FFMA R28, R0, 1.84467440737095516160e+19, RZ ;  /* 0x5f800000001c8823 */ /* 0x000fe200000000ff */
[----:B------:R-:W-:-:S07]  /*1790*/  @!P0 IADD3 R30, PT, PT, R30, 0x40, RZ ;  /* 0x000000401e1e8810 */ /* 0x000fce0007ffe0ff */
.L_x_28:
[----:B------:R-:W-:Y:S05]  /*17a0*/  BSYNC.RELIABLE B1 ;  /* 0x0000000000017941 */ /* 0x000fea0003800100 */
.L_x_27:
[----:B------:R-:W-:Y:S01]  /*17b0*/  LEA R23, R19, 0xc0800000, 0x17 ;  /* 0xc080000013177811 */ /* 0x000fe200078eb8ff */
[----:B------:R-:W-:Y:S01]  /*17c0*/  UMOV UR4, 0xbf800000 ;  /* 0xbf80000000047882 */ /* 0x000fe20000000000 */
[----:B------:R-:W-:Y:S01]  /*17d0*/  IADD3 R30, PT, PT, R30, 0x7f, -R19 ;  /* 0x0000007f1e1e7810 */ /* 0x000fe20007ffe813 */
[----:B------:R-:W-:Y:S01]  /*17e0*/  BSSY.RECONVERGENT B1, `(.L_x_33) ;  /* 0x0000032000017945 */ /* 0x000fe20003800200 */
[----:B------:R-:W-:-:S04]  /*17f0*/  IADD3 R23, PT, PT, -R23, R28, RZ ;  /* 0x0000001c17177210 */ /* 0x000fc80007ffe1ff */
[----:B------:R-:W0:Y:S01]  /*1800*/  MUFU.RCP R0, R23 ;  /* 0x0000001700007308 */ /* 0x000e220000001000 */
[----:B------:R-:W-:-:S04]  /*1810*/  FADD.FTZ R25, -R23, -RZ ;  /* 0x800000ff17197221 */ /* 0x000fc80000010100 */
[----:B0-----:R-:W-:-:S04]  /*1820*/  FFMA R27, R0, R25, 1 ;  /* 0x3f800000001b7423 */ /* 0x001fc80000000019 */
[----:B------:R-:W-:-:S04]  /*1830*/  FFMA R0, R0, R27, R0 ;  /* 0x0000001b00007223 */ /* 0x000fc80000000000 */
[----:B------:R-:W-:-:S04]  /*1840*/  FFMA R27, R0, UR4, RZ ;  /* 0x00000004001b7c23 */ /* 0x000fc800080000ff */
[----:B------:R-:W-:-:S04]  /*1850*/  FFMA R28, R25, R27, UR4 ;  /* 0x00000004191c7e23 */ /* 0x000fc8000800001b */
[----:B------:R-:W-:-:S04]  /*1860*/  FFMA R29, R0, R28, R27 ;  /* 0x0000001c001d7223 */ /* 0x000fc8000000001b */
[----:B------:R-:W-:-:S04]  /*1870*/  FFMA R28, R25, R29, UR4 ;  /* 0x00000004191c7e23 */ /* 0x000fc8000800001d */
[----:B------:R-:W-:-:S05]  /*1880*/  FFMA R27, R0, R28, R29 ;  /* 0x0000001c001b7223 */ /* 0x000fca000000001d */
[----:B------:R-:W-:-:S04]  /*1890*/  SHF.R.U32.HI R25, RZ, 0x17, R27 ;  /* 0x00000017ff197819 */ /* 0x000fc8000001161b */
[----:B------:R-:W-:-:S05]  /*18a0*/  LOP3.LUT R25, R25, 0xff, RZ, 0xc0, !PT ;  /* 0x000000ff19197812 */ /* 0x000fca00078ec0ff */
[----:B------:R-:W-:-:S05]  /*18b0*/  IMAD.IADD R25, R25, 0x1, R30 ;  /* 0x0000000119197824 */ /* 0x000fca00078e021e */
[----:B------:R-:W-:-:S04]  /*18c0*/  IADD3 R19, PT, PT, R25, -0x1, RZ ;  /* 0xffffffff19137810 */ /* 0x000fc80007ffe0ff */
[----:B------:R-:W-:-:S13]  /*18d0*/  ISETP.GE.U32.AND P0, PT, R19, 0xfe, PT ;  /* 0x000000fe1300780c */ /* 0x000fda0003f06070 */
[----:B------:R-:W-:Y:S05]  /*18e0*/  @!P0 BRA `(.L_x_34) ;  /* 0x0000000000808947 */ /* 0x000fea0003800000 */
[----:B------:R-:W-:-:S13]  /*18f0*/  ISETP.GT.AND P0, PT, R25, 0xfe, PT ;  /* 0x000000fe1900780c */ /* 0x000fda0003f04270 */
[----:B------:R-:W-:Y:S05]  /*1900*/  @P0 BRA `(.L_x_35) ;  /* 0x00000000006c0947 */ /* 0x000fea0003800000 */
[----:B------:R-:W-:-:S13]  /*1910*/  ISETP.GE.AND P0, PT, R25, 0x1, PT ;  /* 0x000000011900780c */ /* 0x000fda0003f06270 */
[----:B------:R-:W-:Y:S05]  /*1920*/  @P0 BRA `(.L_x_36) ;  /* 0x0000000000740947 */ /* 0x000fea0003800000 */
[----:B------:R-:W-:Y:S02]  /*1930*/  ISETP.GE.AND P0, PT, R25, -0x18, PT ;  /* 0xffffffe81900780c */ /* 0x000fe40003f06270 */
[----:B------:R-:W-:-:S11]  /*1940*/  LOP3.LUT R27, R27, 0x80000000, RZ, 0xc0, !PT ;  /* 0x800000001b1b7812 */ /* 0x000fd600078ec0ff */
[----:B------:R-:W-:Y:S05]  /*1950*/  @!P0 BRA `(.L_x_36) ;  /* 0x0000000000688947 */ /* 0x000fea0003800000 */
[CCC-:B------:R-:W-:Y:S01]  /*1960*/  FFMA.RZ R19, R0.reuse, R28.reuse, R29.reuse ;  /* 0x0000001c00137223 */ /* 0x1c0fe2000000c01d */
[C---:B------:R-:W-:Y:S02]  /*1970*/  ISETP.NE.AND P2, PT, R25.reuse, RZ, PT ;  /* 0x000000ff1900720c */ /* 0x040fe40003f45270 */
[----:B------:R-:W-:Y:S02]  /*1980*/  ISETP.NE.AND P1, PT, R25, RZ, PT ;  /* 0x000000ff1900720c */ /* 0x000fe40003f25270 */
[----:B------:R-:W-:Y:S01]  /*1990*/  LOP3.LUT R23, R19, 0x7fffff, RZ, 0xc0, !PT ;  /* 0x007fffff13177812 */ /* 0x000fe200078ec0ff */
[CCC-:B------:R-:W-:Y:S01]  /*19a0*/  FFMA.RP R19, R0.reuse, R28.reuse, R29.reuse ;  /* 0x0000001c00137223 */ /* 0x1c0fe2000000801d */
[----:B------:R-:W-:Y:S01]  /*19b0*/  FFMA.RM R0, R0, R28, R29 ;  /* 0x0000001c00007223 */ /* 0x000fe2000000401d */
[----:B------:R-:W-:Y:S02]  /*19c0*/  IADD3 R28, PT, PT, R25, 0x20, RZ ;  /* 0x00000020191c7810 */ /* 0x000fe40007ffe0ff */
[----:B------:R-:W-:-:S02]  /*19d0*/  LOP3.LUT R23, R23, 0x800000, RZ, 0xfc, !PT ;  /* 0x0080000017177812 */ /* 0x000fc400078efcff */
[----:B------:R-:W-:Y:S02]  /*19e0*/  IADD3 R25, PT, PT, -R25, RZ, RZ ;  /* 0x000000ff19197210 */ /* 0x000fe40007ffe1ff */
[----:B------:R-:W-:Y:S02]  /*19f0*/  SHF.L.U32 R28, R23, R28, RZ ;  /* 0x0000001c171c7219 */ /* 0x000fe400000006ff */
[----:B------:R-:W-:Y:S02]  /*1a00*/  FSETP.NEU.FTZ.AND P0, PT, R19, R0, PT ;  /* 0x000000001300720b */ /* 0x000fe40003f1d000 */
[----:B------:R-:W-:Y:S02]  /*1a10*/  SEL R0, R25, RZ, P2 ;  /* 0x000000ff19007207 */ /* 0x000fe40001000000 */
[----:B------:R-:W-:Y:S02]  /*1a20*/  ISETP.NE.AND P1, PT, R28, RZ, P1 ;  /* 0x000000ff1c00720c */ /* 0x000fe40000f25270 */
[----:B------:R-:W-:-:S02]  /*1a30*/  SHF.R.U32.HI R0, RZ, R0, R23 ;  /* 0x00000000ff007219 */ /* 0x000fc40000011617 */
[----:B------:R-:W-:Y:S02]  /*1a40*/  PLOP3.LUT P0, PT, P0, P1, PT, 0xf8, 0x8f ;  /* 0x00000000008f781c */ /* 0x000fe40000703f70 */
[----:B------:R-:W-:Y:S02]  /*1a50*/  SHF.R.U32.HI R28, RZ, 0x1, R0 ;  /* 0x00000001ff1c7819 */ /* 0x000fe40000011600 */
[----:B------:R-:W-:-:S04]  /*1a60*/  SEL R19, RZ, 0x1, !P0 ;  /* 0x00000001ff137807 */ /* 0x000fc80004000000 */
[----:B------:R-:W-:-:S04]  /*1a70*/  LOP3.LUT R19, R19, 0x1, R28, 0xf8, !PT ;  /* 0x0000000113137812 */ /* 0x000fc800078ef81c */
[----:B------:R-:W-:-:S05]  /*1a80*/  LOP3.LUT R19, R19, R0, RZ, 0xc0, !PT ;  /* 0x0000000013137212 */ /* 0x000fca00078ec0ff */
[----:B------:R-:W-:-:S05]  /*1a90*/  IMAD.IADD R28, R28, 0x1, R19 ;  /* 0x000000011c1c7824 */ /* 0x000fca00078e0213 */
[----:B------:R-:W-:Y:S01]  /*1aa0*/  LOP3.LUT R27, R28, R27, RZ, 0xfc, !PT ;  /* 0x0000001b1c1b7212 */ /* 0x000fe200078efcff */
[----:B------:R-:W-:Y:S06]  /*1ab0*/  BRA `(.L_x_36) ;  /* 0x0000000000107947 */ /* 0x000fec0003800000 */
.L_x_35:
[----:B------:R-:W-:-:S04]  /*1ac0*/  LOP3.LUT R27, R27, 0x80000000, RZ, 0xc0, !PT ;  /* 0x800000001b1b7812 */ /* 0x000fc800078ec0ff */
[----:B------:R-:W-:Y:S01]  /*1ad0*/  LOP3.LUT R27, R27, 0x7f800000, RZ, 0xfc, !PT ;  /* 0x7f8000001b1b7812 */ /* 0x000fe200078efcff */
[----:B------:R-:W-:Y:S06]  /*1ae0*/  BRA `(.L_x_36) ;  /* 0x0000000000047947 */ /* 0x000fec0003800000 */
.L_x_34:
[----:B------:R-:W-:-:S07]  /*1af0*/  LEA R27, R30, R27, 0x17 ;  /* 0x0000001b1e1b7211 */ /* 0x000fce00078eb8ff */
.L_x_36:
[----:B------:R-:W-:Y:S05]  /*1b00*/  BSYNC.RECONVERGENT B1 ;  /* 0x0000000000017941 */ /* 0x000fea0003800200 */
.L_x_33:
[----:B------:R-:W-:Y:S05]  /*1b10*/  BRA `(.L_x_37) ;  /* 0x0000000000207947 */ /* 0x000fea0003800000 */
.L_x_32:
[----:B------:R-:W-:-:S04]  /*1b20*/  LOP3.LUT R23, R28, 0x80000000, R23, 0x48, !PT ;  /* 0x800000001c177812 */ /* 0x000fc800078e4817 */
[----:B------:R-:W-:Y:S01]  /*1b30*/  LOP3.LUT R27, R23, 0x7f800000, RZ, 0xfc, !PT ;  /* 0x7f800000171b7812 */ /* 0x000fe200078efcff */
[----:B------:R-:W-:Y:S06]  /*1b40*/  BRA `(.L_x_37) ;  /* 0x0000000000147947 */ /* 0x000fec0003800000 */
.L_x_31:
[----:B------:R-:W-:Y:S01]  /*1b50*/  LOP3.LUT R27, R28, 0x80000000, R23, 0x48, !PT ;  /* 0x800000001c1b7812 */ /* 0x000fe200078e4817 */
[----:B------:R-:W-:Y:S06]  /*1b60*/  BRA `(.L_x_37) ;  /* 0x00000000000c7947 */ /* 0x000fec0003800000 */
.L_x_30:
[----:B------:R-:W0:Y:S01]  /*1b70*/  MUFU.RSQ R27, -QNAN ;  /* 0xffc00000001b7908 */ /* 0x000e220000001400 */
[----:B------:R-:W-:Y:S05]  /*1b80*/  BRA `(.L_x_37) ;  /* 0x0000000000047947 */ /* 0x000fea0003800000 */
.L_x_29:
[----:B------:R-:W-:-:S07]  /*1b90*/  FADD.FTZ R27, R0, -1 ;  /* 0xbf800000001b7421 */ /* 0x000fce0000010000 */
.L_x_37:
[----:B------:R-:W-:Y:S05]  /*1ba0*/  BSYNC.RECONVERGENT B0 ;  /* 0x0000000000007941 */ /* 0x000fea0003800200 */
.L_x_26:
[----:B------:R-:W-:-:S04]  /*1bb0*/  HFMA2 R19, -RZ, RZ, 0, 0 ;  /* 0x00000000ff137431 */ /* 0x000fc800000001ff */
[----:B0-----:R-:W-:Y:S05]  /*1bc0*/  RET.REL.NODEC R18 `(_Z13kernelgpuFluxIfEvPT_S1_S1_S1_S1_S1_S1_S0_iiiiiiii) ;  /* 0xffffffe4120c7950 */ /* 0x001fea0003c3ffff */
        .type           $_Z13kernelgpuFluxIfEvPT_S1_S1_S1_S1_S1_S1_S0_iiiiiiii$__internal_accurate_pow,@function
        .size           $_Z13kernelgpuFluxIfEvPT_S1_S1_S1_S1_S1_S1_S0_iiiiiiii$__internal_accurate_pow,(.L_x_69 - $_Z13kernelgpuFluxIfEvPT_S1_S1_S1_S1_S1_S1_S0_iiiiiiii$__internal_accurate_pow)
$_Z13kernelgpuFluxIfEvPT_S1_S1_S1_S1_S1_S1_S0_iiiiiiii$__internal_accurate_pow:
[----:B------:R-:W-:Y:S01]  /*1bd0*/  ISETP.GT.U32.AND P0, PT, R33, 0xfffff, PT ;  /* 0x000fffff2100780c */ /* 0x000fe20003f04070 */
[----:B------:R-:W-:Y:S01]  /*1be0*/  HFMA2 R27, -RZ, RZ, 1.703125, -23840 ;  /* 0x3ed0f5d2ff1b7431 */ /* 0x000fe200000001ff */
[----:B------:R-:W-:Y:S01]  /*1bf0*/  MOV R22, R33 ;  /* 0x0000002100167202 */ /* 0x000fe20000000f00 */
[----:B------:R-:W-:Y:S01]  /*1c00*/  UMOV UR4, 0x7d2cafe2 ;  /* 0x7d2cafe200047882 */ /* 0x000fe20000000000 */
[----:B------:R-:W-:Y:S01]  /*1c10*/  MOV R24, R32 ;  /* 0x0000002000187202 */ /* 0x000fe20000000f00 */
[----:B------:R-:W-:Y:S01]  /*1c20*/  UMOV UR5, 0x3eb0f5ff ;  /* 0x3eb0f5ff00057882 */ /* 0x000fe20000000000 */
[----:B------:R-:W-:Y:S01]  /*1c30*/  MOV R26, 0x41ad3b5a ;  /* 0x41ad3b5a001a7802 */ /* 0x000fe20000000f00 */
[----:B------:R-:W-:Y:S01]  /*1c40*/  UMOV UR8, 0x3b39803f ;  /* 0x3b39803f00087882 */ /* 0x000fe20000000000 */
[----:B------:R-:W-:-:S05]  /*1c50*/  UMOV UR9, 0x3c7abc9e ;  /* 0x3c7abc9e00097882 */ /* 0x000fca0000000000 */
[----:B------:R-:W-:-:S10]  /*1c60*/  @!P0 DMUL R20, R32, 1.80143985094819840000e+16 ;  /* 0x4350000020148828 */ /* 0x000fd40000000000 */
[----:B------:R-:W-:Y:S01]  /*1c70*/  @!P0 IMAD.MOV.U32 R22, RZ, RZ, R21 ;  /* 0x000000ffff168224 */ /* 0x000fe200078e0015 */
[----:B------:R-:W-:Y:S02]  /*1c80*/  @!P0 MOV R24, R20 ;  /* 0x0000001400188202 */ /* 0x000fe40000000f00 */
[----:B------:R-:W-:Y:S02]  /*1c90*/  SHF.R.U32.HI R20, RZ, 0x14, R33 ;  /* 0x00000014ff147819 */ /* 0x000fe40000011621 */
[----:B------:R-:W-:Y:S02]  /*1ca0*/  LOP3.LUT R22, R22, 0x800fffff, RZ, 0xc0, !PT ;  /* 0x800fffff16167812 */ /* 0x000fe400078ec0ff */
[----:B------:R-:W-:Y:S02]  /*1cb0*/  @!P0 LEA.HI R20, R21, 0xffffffca, RZ, 0xc ;  /* 0xffffffca15148811 */ /* 0x000fe400078f60ff */
[----:B------:R-:W-:Y:S02]  /*1cc0*/  LOP3.LUT R25, R22, 0x3ff00000, RZ, 0xfc, !PT ;  /* 0x3ff0000016197812 */ /* 0x000fe400078efcff */
[----:B------:R-:W-:-:S02]  /*1cd0*/  MOV R22, RZ ;  /* 0x000000ff00167202 */ /* 0x000fc40000000f00 */
[----:B------:R-:W-:Y:S02]  /*1ce0*/  ISETP.GE.U32.AND P1, PT, R25, 0x3ff6a09f, PT ;  /* 0x3ff6a09f1900780c */ /* 0x000fe40003f26070 */
[----:B------:R-:W-:-:S11]  /*1cf0*/  IADD3 R21, PT, PT, R20, -0x3ff, RZ ;  /* 0xfffffc0114157810 */ /* 0x000fd60007ffe0ff */
[----:B------:R-:W-:Y:S02]  /*1d00*/  @P1 IADD3 R23, PT, PT, R25, -0x100000, RZ ;  /* 0xfff0000019171810 */ /* 0x000fe40007ffe0ff */
[----:B------:R-:W-:-:S03]  /*1d10*/  @P1 IADD3 R21, PT, PT, R20, -0x3fe, RZ ;  /* 0xfffffc0214151810 */ /* 0x000fc60007ffe0ff */
[----:B------:R-:W-:-:S06]  /*1d20*/  @P1 IMAD.MOV.U32 R25, RZ, RZ, R23 ;  /* 0x000000ffff191224 */ /* 0x000fcc00078e0017 */
[C---:B------:R-:W-:Y:S02]  /*1d30*/  DADD R30, R24.reuse, 1 ;  /* 0x3ff00000181e7429 */ /* 0x040fe40000000000 */
[----:B------:R-:W-:-:S04]  /*1d40*/  DADD R24, R24, -1 ;  /* 0xbff0000018187429 */ /* 0x000fc80000000000 */
[----:B------:R-:W0:Y:S02]  /*1d50*/  MUFU.RCP64H R23, R31 ;  /* 0x0000001f00177308 */ /* 0x000e240000001800 */
[----:B0-----:R-:W-:-:S08]  /*1d60*/  DFMA R28, -R30, R22, 1 ;  /* 0x3ff000001e1c742b */ /* 0x001fd00000000116 */
[----:B------:R-:W-:-:S08]  /*1d70*/  DFMA R28, R28, R28, R28 ;  /* 0x0000001c1c1c722b */ /* 0x000fd0000000001c */
[----:B------:R-:W-:-:S08]  /*1d80*/  DFMA R28, R22, R28, R22 ;  /* 0x0000001c161c722b */ /* 0x000fd00000000016 */
[----:B------:R-:W-:-:S08]  /*1d90*/  DMUL R22, R24, R28 ;  /* 0x0000001c18167228 */ /* 0x000fd00000000000 */
[----:B------:R-:W-:-:S08]  /*1da0*/  DFMA R22, R24, R28, R22 ;  /* 0x0000001c1816722b */ /* 0x000fd00000000016 */
[----:B------:R-:W-:-:S08]  /*1db0*/  DMUL R36, R22, R22 ;  /* 0x0000001616247228 */ /* 0x000fd00000000000 */
[----:B------:R-:W-:Y:S01]  /*1dc0*/  DFMA R26, R36, UR4, R26 ;  /* 0x00000004241a7c2b */ /* 0x000fe2000800001a */
[----:B------:R-:W-:Y:S01]  /*1dd0*/  UMOV UR4, 0x75488a3f ;  /* 0x75488a3f00047882 */ /* 0x000fe20000000000 */
[----:B------:R-:W-:-:S06]  /*1de0*/  UMOV UR5, 0x3ef3b20a ;  /* 0x3ef3b20a00057882 */ /* 0x000fcc0000000000 */
[----:B------:R-:W-:Y:S01]  /*1df0*/  DFMA R30, R36, R26, UR4 ;  /* 0x00000004241e7e2b */ /* 0x000fe2000800001a */
[----:B------:R-:W-:Y:S01]  /*1e00*/  UMOV UR4, 0xe4faecd5 ;  /* 0xe4faecd500047882 */ /* 0x000fe20000000000 */
[----:B------:R-:W-:Y:S01]  /*1e10*/  UMOV UR5, 0x3f1745cd ;  /* 0x3f1745cd00057882 */ /* 0x000fe20000000000 */
[----:B------:R-:W-:-:S05]  /*1e20*/  DADD R26, R24, -R22 ;  /* 0x00000000181a7229 */ /* 0x000fca0000000816 */
[----:B------:R-:W-:Y:S01]  /*1e30*/  DFMA R30, R36, R30, UR4 ;  /* 0x00000004241e7e2b */ /* 0x000fe2000800001e */
[----:B------:R-:W-:Y:S01]  /*1e40*/  UMOV UR4, 0x258a578b ;  /* 0x258a578b00047882 */ /* 0x000fe20000000000 */
[----:B------:R-:W-:Y:S01]  /*1e50*/  UMOV UR5, 0x3f3c71c7 ;  /* 0x3f3c71c700057882 */ /* 0x000fe20000000000 */
[----:B------:R-:W-:-:S05]  /*1e60*/  DADD R26, R26, R26 ;  /* 0x000000001a1a7229 */ /* 0x000fca000000001a */
[----:B------:R-:W-:Y:S01]  /*1e70*/  DFMA R30, R36, R30, UR4 ;  /* 0x00000004241e7e2b */ /* 0x000fe2000800001e */
[----:B------:R-:W-:Y:S01]  /*1e80*/  UMOV UR4, 0x9242b910 ;  /* 0x9242b91000047882 */ /* 0x000fe20000000000 */
[----:B------:R-:W-:Y:S01]  /*1e90*/  UMOV UR5, 0x3f624924 ;  /* 0x3f62492400057882 */ /* 0x000fe20000000000 */
[----:B------:R-:W-:-:S05]  /*1ea0*/  DFMA R26, R24, -R22, R26 ;  /* 0x80000016181a722b */ /* 0x000fca000000001a */
[----:B------:R-:W-:Y:S01]  /*1eb0*/  DFMA R30, R36, R30, UR4 ;  /* 0x00000004241e7e2b */ /* 0x000fe2000800001e */
[----:B------:R-:W-:Y:S01]  /*1ec0*/  UMOV UR4, 0x99999dfb ;  /* 0x99999dfb00047882 */ /* 0x000fe20000000000 */
[----:B------:R-:W-:Y:S01]  /*1ed0*/  UMOV UR5, 0x3f899999 ;  /* 0x3f89999900057882 */ /* 0x000fe20000000000 */
[----:B------:R-:W-:Y:S02]  /*1ee0*/  DMUL R26, R28, R26 ;  /* 0x0000001a1c1a7228 */ /* 0x000fe40000000000 */
[----:B------:R-:W-:-:S03]  /*1ef0*/  DMUL R28, R22, R22 ;  /* 0x00000016161c7228 */ /* 0x000fc60000000000 */
[----:B------:R-:W-:Y:S01]  /*1f00*/  DFMA R30, R36, R30, UR4 ;  /* 0x00000004241e7e2b */ /* 0x000fe2000800001e */
[----:B------:R-:W-:Y:S01]  /*1f10*/  UMOV UR4, 0x55555555 ;  /* 0x5555555500047882 */ /* 0x000fe20000000000 */
[----:B------:R-:W-:-:S03]  /*1f20*/  UMOV UR5, 0x3fb55555 ;  /* 0x3fb5555500057882 */ /* 0x000fc60000000000 */
[----:B------:R-:W-:-:S03]  /*1f30*/  DMUL R32, R22, R28 ;  /* 0x0000001c16207228 */ /* 0x000fc60000000000 */
[----:B------:R-:W-:-:S08]  /*1f40*/  DFMA R24, R36, R30, UR4 ;  /* 0x0000000424187e2b */ /* 0x000fd0000800001e */
[----:B------:R-:W-:Y:S01]  /*1f50*/  DADD R34, -R24, UR4 ;  /* 0x0000000418227e29 */ /* 0x000fe20008000100 */
[----:B------:R-:W-:Y:S01]  /*1f60*/  UMOV UR4, 0xb9e7b0 ;  /* 0x00b9e7b000047882 */ /* 0x000fe20000000000 */
[----:B------:R-:W-:-:S06]  /*1f70*/  UMOV UR5, 0x3c46a4cb ;  /* 0x3c46a4cb00057882 */ /* 0x000fcc0000000000 */
[----:B------:R-:W-:Y:S02]  /*1f80*/  DFMA R34, R36, R30, R34 ;  /* 0x0000001e2422722b */ /* 0x000fe40000000022 */
[----:B------:R-:W-:Y:S01]  /*1f90*/  DFMA R36, R22, R22, -R28 ;  /* 0x000000161624722b */ /* 0x000fe2000000081c */
[----:B------:R-:W-:Y:S01]  /*1fa0*/  VIADD R31, R27, 0x100000 ;  /* 0x001000001b1f7836 */ /* 0x000fe20000000000 */
[----:B------:R-:W-:-:S04]  /*1fb0*/  MOV R30, R26 ;  /* 0x0000001a001e7202 */ /* 0x000fc80000000f00 */
[----:B------:R-:W-:Y:S01]  /*1fc0*/  DADD R34, R34, -UR4 ;  /* 0x8000000422227e29 */ /* 0x000fe20008000000 */
[----:B------:R-:W-:Y:S01]  /*1fd0*/  UMOV UR4, 0x80000000 ;  /* 0x8000000000047882 */ /* 0x000fe20000000000 */
[C---:B------:R-:W-:Y:S01]  /*1fe0*/  DFMA R30, R22.reuse, R30, R36 ;  /* 0x0000001e161e722b */ /* 0x040fe20000000024 */
[----:B------:R-:W-:Y:S01]  /*1ff0*/  UMOV UR5, 0x43300000 ;  /* 0x4330000000057882 */ /* 0x000fe20000000000 */
[----:B------:R-:W-:-:S08]  /*2000*/  DFMA R36, R22, R28, -R32 ;  /* 0x0000001c1624722b */ /* 0x000fd00000000820 */
[----:B------:R-:W-:Y:S02]  /*2010*/  DFMA R36, R26, R28, R36 ;  /* 0x0000001c1a24722b */ /* 0x000fe40000000024 */
[----:B------:R-:W-:-:S06]  /*2020*/  DADD R28, R24, R34 ;  /* 0x00000000181c7229 */ /* 0x000fcc0000000022 */
[----:B------:R-:W-:Y:S02]  /*2030*/  DFMA R30, R22, R30, R36 ;  /* 0x0000001e161e722b */ /* 0x000fe40000000024 */
[----:B------:R-:W-:-:S08]  /*2040*/  DADD R24, R24, -R28 ;  /* 0x0000000018187229 */ /* 0x000fd0000000081c */
[----:B------:R-:W-:Y:S02]  /*2050*/  DADD R36, R34, R24 ;  /* 0x0000000022247229 */ /* 0x000fe40000000018 */
[----:B------:R-:W-:-:S08]  /*2060*/  DMUL R34, R28, R32 ;  /* 0x000000201c227228 */ /* 0x000fd00000000000 */
[----:B------:R-:W-:-:S08]  /*2070*/  DFMA R24, R28, R32, -R34 ;  /* 0x000000201c18722b */ /* 0x000fd00000000822 */
[----:B------:R-:W-:-:S08]  /*2080*/  DFMA R24, R28, R30, R24 ;  /* 0x0000001e1c18722b */ /* 0x000fd00000000018 */
[----:B------:R-:W-:-:S08]  /*2090*/  DFMA R36, R36, R32, R24 ;  /* 0x000000202424722b */ /* 0x000fd00000000018 */
[----:B------:R-:W-:-:S08]  /*20a0*/  DADD R28, R34, R36 ;  /* 0x00000000221c7229 */ /* 0x000fd00000000024 */
[--C-:B------:R-:W-:Y:S02]  /*20b0*/  DADD R24, R22, R28.reuse ;  /* 0x0000000016187229 */ /* 0x100fe4000000001c */
[----:B------:R-:W-:-:S06]  /*20c0*/  DADD R34, R34, -R28 ;  /* 0x0000000022227229 */ /* 0x000fcc000000081c */
[----:B------:R-:W-:Y:S02]  /*20d0*/  DADD R22, R22, -R24 ;  /* 0x0000000016167229 */ /* 0x000fe40000000818 */
[----:B------:R-:W-:-:S06]  /*20e0*/  DADD R34, R36, R34 ;  /* 0x0000000024227229 */ /* 0x000fcc0000000022 */
[----:B------:R-:W-:-:S08]  /*20f0*/  DADD R22, R28, R22 ;  /* 0x000000001c167229 */ /* 0x000fd00000000016 */
[----:B------:R-:W-:-:S08]  /*2100*/  DADD R22, R34, R22 ;  /* 0x0000000022167229 */ /* 0x000fd00000000016 */
[----:B------:R-:W-:Y:S01]  /*2110*/  DADD R28, R26, R22 ;  /* 0x000000001a1c7229 */ /* 0x000fe20000000016 */
[----:B------:R-:W-:Y:S01]  /*2120*/  LOP3.LUT R22, R21, 0x80000000, RZ, 0x3c, !PT ;  /* 0x8000000015167812 */ /* 0x000fe200078e3cff */
[----:B------:R-:W-:-:S06]  /*2130*/  IMAD.MOV.U32 R23, RZ, RZ, 0x43300000 ;  /* 0x43300000ff177424 */ /* 0x000fcc00078e00ff */
[----:B------:R-:W-:Y:S02]  /*2140*/  DADD R26, R24, R28 ;  /* 0x00000000181a7229 */ /* 0x000fe4000000001c */
[----:B------:R-:W-:Y:S01]  /*2150*/  DADD R22, R22, -UR4 ;  /* 0x8000000416167e29 */ /* 0x000fe20008000000 */
[----:B------:R-:W-:Y:S01]  /*2160*/  UMOV UR4, 0xfefa39ef ;  /* 0xfefa39ef00047882 */ /* 0x000fe20000000000 */
[----:B------:R-:W-:-:S04]  /*2170*/  UMOV UR5, 0x3fe62e42 ;  /* 0x3fe62e4200057882 */ /* 0x000fc80000000000 */
[--C-:B------:R-:W-:Y:S02]  /*2180*/  DADD R30, R24, -R26.reuse ;  /* 0x00000000181e7229 */ /* 0x100fe4000000081a */
[----:B------:R-:W-:-:S06]  /*2190*/  DFMA R20, R22, UR4, R26 ;  /* 0x0000000416147c2b */ /* 0x000fcc000800001a */
[----:B------:R-:W-:Y:S02]  /*21a0*/  DADD R30, R28, R30 ;  /* 0x000000001c1e7229 */ /* 0x000fe4000000001e */
[----:B------:R-:W-:-:S08]  /*21b0*/  DFMA R24, R22, -UR4, R20 ;  /* 0x8000000416187c2b */ /* 0x000fd00008000014 */
[----:B------:R-:W-:-:S08]  /*21c0*/  DADD R24, -R26, R24 ;  /* 0x000000001a187229 */ /* 0x000fd00000000118 */
[----:B------:R-:W-:-:S08]  /*21d0*/  DADD R24, R30, -R24 ;  /* 0x000000001e187229 */ /* 0x000fd00000000818 */
[----:B------:R-:W-:-:S08]  /*21e0*/  DFMA R24, R22, UR8, R24 ;  /* 0x0000000816187c2b */ /* 0x000fd00008000018 */
[----:B------:R-:W-:-:S08]  /*21f0*/  DADD R22, R20, R24 ;  /* 0x0000000014167229 */ /* 0x000fd00000000018 */
[----:B------:R-:W-:Y:S02]  /*2200*/  DADD R20, R20, -R22 ;  /* 0x0000000014147229 */ /* 0x000fe40000000816 */
[----:B------:R-:W-:-:S06]  /*2210*/  DMUL R30, R22, 0.75 ;  /* 0x3fe80000161e7828 */ /* 0x000fcc0000000000 */
[----:B------:R-:W-:Y:S02]  /*2220*/  DADD R20, R24, R20 ;  /* 0x0000000018147229 */ /* 0x000fe40000000014 */
[----:B------:R-:W-:-:S08]  /*2230*/  DFMA R28, R22, 0.75, -R30 ;  /* 0x3fe80000161c782b */ /* 0x000fd0000000081e */
[----:B------:R-:W-:Y:S01]  /*2240*/  DFMA R28, R20, 0.75, R28 ;  /* 0x3fe80000141c782b */ /* 0x000fe2000000001c */
[----:B------:R-:W-:Y:S01]  /*2250*/  HFMA2 R21, -RZ, RZ, 1.9912109375, 0.00128841400146484375 ;  /* 0x3ff71547ff157431 */ /* 0x000fe200000001ff */
[----:B------:R-:W-:-:S06]  /*2260*/  MOV R20, 0x652b82fe ;  /* 0x652b82fe00147802 */ /* 0x000fcc0000000f00 */
[----:B------:R-:W-:-:S08]  /*2270*/  DADD R22, R30, R28 ;  /* 0x000000001e167229 */ /* 0x000fd0000000001c */
[----:B------:R-:W-:Y:S02]  /*2280*/  DFMA R20, R22, R20, 6.75539944105574400000e+15 ;  /* 0x433800001614742b */ /* 0x000fe40000000014 */
[----:B------:R-:W-:Y:S01]  /*2290*/  FSETP.GEU.AND P0, PT, |R23|, 4.1917929649353027344, PT ;  /* 0x4086232b1700780b */ /* 0x000fe20003f0e200 */
[----:B------:R-:W-:-:S05]  /*22a0*/  DADD R30, R30, -R22 ;  /* 0x000000001e1e7229 */ /* 0x000fca0000000816 */
[----:B------:R-:W-:-:S03]  /*22b0*/  DADD R24, R20, -6.75539944105574400000e+15 ;  /* 0xc338000014187429 */ /* 0x000fc60000000000 */
[----:B------:R-:W-:-:S05]  /*22c0*/  DADD R28, R28, R30 ;  /* 0x000000001c1c7229 */ /* 0x000fca000000001e */
[----:B------:R-:W-:Y:S01]  /*22d0*/  DFMA R26, R24, -UR4, R22 ;  /* 0x80000004181a7c2b */ /* 0x000fe20008000016 */
[----:B------:R-:W-:Y:S01]  /*22e0*/  UMOV UR4, 0x3b39803f ;  /* 0x3b39803f00047882 */ /* 0x000fe20000000000 */
[----:B------:R-:W-:-:S06]  /*22f0*/  UMOV UR5, 0x3c7abc9e ;  /* 0x3c7abc9e00057882 */ /* 0x000fcc0000000000 */
[----:B------:R-:W-:Y:S01]  /*2300*/  DFMA R26, R24, -UR4, R26 ;  /* 0x80000004181a7c2b */ /* 0x000fe2000800001a */
[----:B------:R-:W-:Y:S01]  /*2310*/  UMOV UR4, 0x69ce2bdf ;  /* 0x69ce2bdf00047882 */ /* 0x000fe20000000000 */
[----:B------:R-:W-:Y:S01]  /*2320*/  MOV R24, 0xfca213ea ;  /* 0xfca213ea00187802 */ /* 0x000fe20000000f00 */
[----:B------:R-:W-:Y:S01]  /*2330*/  IMAD.MOV.U32 R25, RZ, RZ, 0x3e928af3 ;  /* 0x3e928af3ff197424 */ /* 0x000fe200078e00ff */
[----:B------:R-:W-:-:S05]  /*2340*/  UMOV UR5, 0x3e5ade15 ;  /* 0x3e5ade1500057882 */ /* 0x000fca0000000000 */
[----:B------:R-:W-:Y:S01]  /*2350*/  DFMA R24, R26, UR4, R24 ;  /* 0x000000041a187c2b */ /* 0x000fe20008000018 */
[----:B------:R-:W-:Y:S01]  /*2360*/  UMOV UR4, 0x62401315 ;  /* 0x6240131500047882 */ /* 0x000fe20000000000 */
[----:B------:R-:W-:-:S06]  /*2370*/  UMOV UR5, 0x3ec71dee ;  /* 0x3ec71dee00057882 */ /* 0x000fcc0000000000 */
[----:B------:R-:W-:Y:S01]  /*2380*/  DFMA R24, R26, R24, UR4 ;  /* 0x000000041a187e2b */ /* 0x000fe20008000018 */
        /* <DEDUP_REMOVED lines=20> */
[----:B------:R-:W-:-:S08]  /*24d0*/  DFMA R24, R26, R24, UR4 ;  /* 0x000000041a187e2b */ /* 0x000fd00008000018 */
[----:B------:R-:W-:-:S08]  /*24e0*/  DFMA R24, R26, R24, 1 ;  /* 0x3ff000001a18742b */ /* 0x000fd00000000018 */
[----:B------:R-:W-:-:S10]  /*24f0*/  DFMA R24, R26, R24, 1 ;  /* 0x3ff000001a18742b */ /* 0x000fd40000000018 */
[----:B------:R-:W-:Y:S02]  /*2500*/  LEA R27, R20, R25, 0x14 ;  /* 0x00000019141b7211 */ /* 0x000fe400078ea0ff */
[----:B------:R-:W-:Y:S01]  /*2510*/  MOV R26, R24 ;  /* 0x00000018001a7202 */ /* 0x000fe20000000f00 */
[----:B------:R-:W-:Y:S06]  /*2520*/  @!P0 BRA `(.L_x_38) ;  /* 0x0000000000308947 */ /* 0x000fec0003800000 */
[----:B------:R-:W-:Y:S01]  /*2530*/  FSETP.GEU.AND P1, PT, |R23|, 4.2275390625, PT ;  /* 0x408748001700780b */ /* 0x000fe20003f2e200 */
[C---:B------:R-:W-:Y:S02]  /*2540*/  DADD R26, R22.reuse, +INF ;  /* 0x7ff00000161a7429 */ /* 0x040fe40000000000 */
[----:B------:R-:W-:-:S08]  /*2550*/  DSETP.GEU.AND P0, PT, R22, RZ, PT ;  /* 0x000000ff1600722a */ /* 0x000fd00003f0e000 */
[----:B------:R-:W-:Y:S02]  /*2560*/  FSEL R26, R26, RZ, P0 ;  /* 0x000000ff1a1a7208 */ /* 0x000fe40000000000 */
[----:B------:R-:W-:Y:S02]  /*2570*/  @!P1 LEA.HI R21, R20, R20, RZ, 0x1 ;  /* 0x0000001414159211 */ /* 0x000fe400078f08ff */
[----:B------:R-:W-:Y:S02]  /*2580*/  FSEL R27, R27, RZ, P0 ;  /* 0x000000ff1b1b7208 */ /* 0x000fe40000000000 */
[----:B------:R-:W-:-:S04]  /*2590*/  @!P1 SHF.R.S32.HI R21, RZ, 0x1, R21 ;  /* 0x00000001ff159819 */ /* 0x000fc80000011415 */
[----:B------:R-:W-:Y:S01]  /*25a0*/  @!P1 IADD3 R20, PT, PT, R20, -R21, RZ ;  /* 0x8000001514149210 */ /* 0x000fe20007ffe0ff */
[----:B------:R-:W-:-:S03]  /*25b0*/  @!P1 IMAD R25, R21, 0x100000, R25 ;  /* 0x0010000015199824 */ /* 0x000fc600078e0219 */
[----:B------:R-:W-:Y:S02]  /*25c0*/  @!P1 LEA R21, R20, 0x3ff00000, 0x14 ;  /* 0x3ff0000014159811 */ /* 0x000fe400078ea0ff */
[----:B------:R-:W-:-:S06]  /*25d0*/  @!P1 MOV R20, RZ ;  /* 0x000000ff00149202 */ /* 0x000fcc0000000f00 */
[----:B------:R-:W-:-:S11]  /*25e0*/  @!P1 DMUL R26, R24, R20 ;  /* 0x00000014181a9228 */ /* 0x000fd60000000000 */
.L_x_38:
[----:B------:R-:W-:Y:S01]  /*25f0*/  DFMA R28, R28, R26, R26 ;  /* 0x0000001a1c1c722b */ /* 0x000fe2000000001a */
[----:B------:R-:W-:Y:S01]  /*2600*/  MOV R20, R0 ;  /* 0x0000000000147202 */ /* 0x000fe20000000f00 */
[----:B------:R-:W-:Y:S01]  /*2610*/  DSETP.NEU.AND P0, PT, |R26|, +INF , PT ;  /* 0x7ff000001a00742a */ /* 0x000fe20003f0d200 */
[----:B------:R-:W-:-:S07]  /*2620*/  MOV R21, 0x0 ;  /* 0x0000000000157802 */ /* 0x000fce0000000f00 */
[----:B------:R-:W-:Y:S02]  /*2630*/  FSEL R22, R26, R28, !P0 ;  /* 0x0000001c1a167208 */ /* 0x000fe40004000000 */
[----:B------:R-:W-:Y:S01]  /*2640*/  FSEL R26, R27, R29, !P0 ;  /* 0x0000001d1b1a7208 */ /* 0x000fe20004000000 */
[----:B------:R-:W-:Y:S06]  /*2650*/  RET.REL.NODEC R20 `(_Z13kernelgpuFluxIfEvPT_S1_S1_S1_S1_S1_S1_S0_iiiiiiii) ;  /* 0xffffffd814687950 */ /* 0x000fec0003c3ffff */
.L_x_39:
[----:B------:R-:W-:-:S00]  /*2660*/  BRA `(.L_x_39) ;  /* 0xfffffffc00fc7947 */ /* 0x000fc0000383ffff */
[----:B------:R-:W-:-:S00]  /*2670*/  NOP ;  /* 0x0000000000007918 */ /* 0x000fc00000000000 */
        /* <DEDUP_REMOVED lines=8> */
.L_x_69:


//--------------------- .text._Z13kernelgpuFluxIdEvPT_S1_S1_S1_S1_S1_S1_S0_iiiiiiii --------------------------
	.section	.text._Z13kernelgpuFluxIdEvPT_S1_S1_S1_S1_S1_S1_S0_iiiiiiii,"ax",@progbits
	.align	128
        .global         _Z13kernelgpuFluxIdEvPT_S1_S1_S1_S1_S1_S1_S0_iiiiiiii
        .type           _Z13kernelgpuFluxIdEvPT_S1_S1_S1_S1_S1_S1_S0_iiiiiiii,@function
        .size           _Z13kernelgpuFluxIdEvPT_S1_S1_S1_S1_S1_S1_S0_iiiiiiii,(.L_x_72 - _Z13kernelgpuFluxIdEvPT_S1_S1_S1_S1_S1_S1_S0_iiiiiiii)
        .other          _Z13kernelgpuFluxIdEvPT_S1_S1_S1_S1_S1_S1_S0_iiiiiiii,@"STO_CUDA_ENTRY STV_DEFAULT"
_Z13kernelgpuFluxIdEvPT_S1_S1_S1_S1_S1_S1_S0_iiiiiiii:
.text._Z13kernelgpuFluxIdEvPT_S1_S1_S1_S1_S1_S1_S0_iiiiiiii:
        /* <DEDUP_REMOVED lines=8> */
[----:B------:R-:W0:Y:S02]  /*0080*/  LDCU.64 UR4, c[0x0][0x358] ;  /* 0x00006b00ff0477ac */ /* 0x000e240008000a00 */
.L_x_55:
[----:B-1----:R-:W1:Y:S08]  /*0090*/  LDC.64 R4, c[0x0][0x390] ;  /* 0x0000e400ff047b82 */ /* 0x002e700000000a00 */
[----:B------:R-:W2:Y:S01]  /*00a0*/  LDC R27, c[0x0][0x3c4] ;  /* 0x0000f100ff1b7b82 */ /* 0x000ea20000000800 */
[----:B-1----:R-:W-:-:S05]  /*00b0*/  IMAD.WIDE R4, R68, 0x8, R4 ;  /* 0x0000000844047825 */ /* 0x002fca00078e0204 */
[----:B0-----:R-:W3:Y:S02]  /*00c0*/  LDG.E.64 R2, desc[UR4][R4.64] ;  /* 0x0000000404027981 */ /* 0x001ee4000c1e1b00 */
[----:B------:R-:W0:Y:S01]  /*00d0*/  LDC.64 R22, c[0x0][0x3b0] ;  /* 0x0000ec00ff167b82 */ /* 0x000e220000000a00 */
[----:B--2---:R-:W-:-:S04]  /*00e0*/  IMAD.WIDE R8, R27, 0x8, R4 ;  /* 0x000000081b087825 */ /* 0x004fc800078e0204 */
[C---:B------:R-:W-:Y:S02]  /*00f0*/  IMAD.WIDE R10, R27.reuse, 0x8, R8 ;  /* 0x000000081b0a7825 */ /* 0x040fe400078e0208 */
[----:B------:R-:W2:Y:S02]  /*0100*/  LDG.E.64 R8, desc[UR4][R8.64] ;  /* 0x0000000408087981 */ /* 0x000ea4000c1e1b00 */
[C---:B------:R-:W-:Y:S02]  /*0110*/  IMAD.WIDE R50, R27.reuse, 0x8, R10 ;  /* 0x000000081b327825 */ /* 0x040fe400078e020a */
[----:B------:R-:W5:Y:S02]  /*0120*/  LDG.E.64 R10, desc[UR4][R10.64] ;  /* 0x000000040a0a7981 */ /* 0x000f64000c1e1b00 */
[C---:B------:R-:W-:Y:S02]  /*0130*/  IMAD.WIDE R12, R27.reuse, 0x8, R50 ;  /* 0x000000081b0c7825 */ /* 0x040fe400078e0232 */
[----:B------:R-:W5:Y:S02]  /*0140*/  LDG.E.64 R50, desc[UR4][R50.64] ;  /* 0x0000000432327981 */ /* 0x000f64000c1e1b00 */
[----:B------:R-:W-:-:S02]  /*0150*/  IMAD.WIDE R14, R27, 0x8, R12 ;  /* 0x000000081b0e7825 */ /* 0x000fc400078e020c */
[----:B0-----:R-:W5:Y:S04]  /*0160*/  LDG.E.64 R38, desc[UR4][R22.64] ;  /* 0x0000000416267981 */ /* 0x001f68000c1e1b00 */
[----:B------:R-:W5:Y:S01]  /*0170*/  LDG.E.64 R12, desc[UR4][R12.64] ;  /* 0x000000040c0c7981 */ /* 0x000f62000c1e1b00 */
[----:B------:R-:W-:-:S03]  /*0180*/  IMAD.WIDE R16, R27, 0x8, R14 ;  /* 0x000000081b107825 */ /* 0x000fc600078e020e */
[----:B------:R-:W5:Y:S01]  /*0190*/  LDG.E.64 R14, desc[UR4][R14.64] ;  /* 0x000000040e0e7981 */ /* 0x000f62000c1e1b00 */
[----:B------:R-:W-:-:S03]  /*01a0*/  IMAD.WIDE R18, R27, 0x8, R16 ;  /* 0x000000081b127825 */ /* 0x000fc600078e0210 */
[----:B------:R-:W5:Y:S04]  /*01b0*/  LDG.E.64 R4, desc[UR4][R22.64+0x8] ;  /* 0x0000080416047981 */ /* 0x000f68000c1e1b00 */
[----:B------:R-:W5:Y:S01]  /*01c0*/  LDG.E.64 R16, desc[UR4][R16.64] ;  /* 0x0000000410107981 */ /* 0x000f62000c1e1b00 */
[----:B------:R-:W-:-:S03]  /*01d0*/  IMAD.WIDE R20, R27, 0x8, R18 ;  /* 0x000000081b147825 */ /* 0x000fc600078e0212 */
[----:B------:R-:W5:Y:S01]  /*01e0*/  LDG.E.64 R18, desc[UR4][R18.64] ;  /* 0x0000000412127981 */ /* 0x000f62000c1e1b00 */
[----:B------:R-:W-:-:S03]  /*01f0*/  IMAD.WIDE R28, R27, 0x8, R20 ;  /* 0x000000081b1c7825 */ /* 0x000fc600078e0214 */
[----:B------:R-:W5:Y:S04]  /*0200*/  LDG.E.64 R6, desc[UR4][R22.64+0x10] ;  /* 0x0000100416067981 */ /* 0x000f68000c1e1b00 */
[----:B------:R-:W5:Y:S01]  /*0210*/  LDG.E.64 R20, desc[UR4][R20.64] ;  /* 0x0000000414147981 */ /* 0x000f62000c1e1b00 */
[C---:B------:R-:W-:Y:S01]  /*0220*/  IMAD.WIDE R24, R27.reuse, 0x8, R28 ;  /* 0x000000081b187825 */ /* 0x040fe200078e021c */
[----:B------:R-:W-:Y:S02]  /*0230*/  BSSY.RECONVERGENT B0, `(.L_x_40) ;  /* 0x0000017000007945 */ /* 0x000fe40003800200 */
[----:B------:R-:W5:Y:S01]  /*0240*/  LDG.E.64 R48, desc[UR4][R22.64+0x30] ;  /* 0x0000300416307981 */ /* 0x000f62000c1e1b00 */
[----:B------:R-:W-:-:S03]  /*0250*/  IMAD.WIDE R26, R27, 0x8, R24 ;  /* 0x000000081b1a7825 */ /* 0x000fc600078e0218 */
[----:B------:R-:W5:Y:S04]  /*0260*/  LDG.E.64 R24, desc[UR4][R24.64] ;  /* 0x0000000418187981 */ /* 0x000f68000c1e1b00 */
[----:B------:R-:W5:Y:S04]  /*0270*/  LDG.E.64 R26, desc[UR4][R26.64] ;  /* 0x000000041a1a7981 */ /* 0x000f68000c1e1b00 */
[----:B------:R0:W5:Y:S01]  /*0280*/  LDG.E.64 R22, desc[UR4][R28.64] ;  /* 0x000000041c167981 */ /* 0x000162000c1e1b00 */
[----:B---3--:R-:W-:-:S06]  /*0290*/  DMUL R54, R2, R2 ;  /* 0x0000000202367228 */ /* 0x008fcc0000000000 */
[----:B------:R-:W1:Y:S04]  /*02a0*/  MUFU.RCP64H R31, R55 ;  /* 0x00000037001f7308 */ /* 0x000e680000001800 */
[----:B------:R-:W-:-:S06]  /*02b0*/  VIADD R30, R55, 0x300402 ;  /* 0x00300402371e7836 */ /* 0x000fcc0000000000 */
[----:B-1----:R-:W-:-:S08]  /*02c0*/  DFMA R32, -R54, R30, 1 ;  /* 0x3ff000003620742b */ /* 0x002fd0000000011e */
[----:B------:R-:W-:Y:S01]  /*02d0*/  DFMA R32, R32, R32, R32 ;  /* 0x000000202020722b */ /* 0x000fe20000000020 */
[----:B------:R-:W-:-:S07]  /*02e0*/  FSETP.GEU.AND P0, PT, |R30|, 5.8789094863358348022e-39, PT ;  /* 0x004004021e00780b */ /* 0x000fce0003f0e200 */
[----:B------:R-:W-:-:S08]  /*02f0*/  DFMA R32, R30, R32, R30 ;  /* 0x000000201e20722b */ /* 0x000fd0000000001e */
[----:B------:R-:W-:-:S08]  /*0300*/  DFMA R34, -R54, R32, 1 ;  /* 0x3ff000003622742b */ /* 0x000fd00000000120 */
[----:B0-----:R-:W-:Y:S02]  /*0310*/  DFMA R28, R32, R34, R32 ;  /* 0x00000022201c722b */ /* 0x001fe40000000020 */
[----:B--2---:R-:W-:Y:S01]  /*0320*/  DMUL R32, R8, R8 ;  /* 0x0000000808207228 */ /* 0x004fe20000000000 */
[----:B------:R-:W-:Y:S10]  /*0330*/  @P0 BRA `(.L_x_41) ;  /* 0x0000000000180947 */ /* 0x000ff40003800000 */
[----:B------:R-:W-:Y:S02]  /*0340*/  LOP3.LUT R42, R55, 0x7fffffff, RZ, 0xc0, !PT ;  /* 0x7fffffff372a7812 */ /* 0x000fe400078ec0ff */
[----:B------:R-:W-:-:S03]  /*0350*/  MOV R0, 0x380 ;  /* 0x0000038000007802 */ /* 0x000fc60000000f00 */
[----:B------:R-:W-:-:S07]  /*0360*/  VIADD R42, R42, 0xfff00000 ;  /* 0xfff000002a2a7836 */ /* 0x000fce0000000000 */
[----:B-----5:R-:W-:Y:S05]  /*0370*/  CALL.REL.NOINC `($__internal_3_$__cuda_sm20_dblrcp_rn_slowpath_v3) ;  /* 0x0000000c00a87944 */ /* 0x020fea0003c00000 */
[----:B------:R-:W-:Y:S01]  /*0380*/  IMAD.MOV.U32 R28, RZ, RZ, R56 ;  /* 0x000000ffff1c7224 */ /* 0x000fe200078e0038 */
[----:B------:R-:W-:-:S07]  /*0390*/  MOV R29, R57 ;  /* 0x00000039001d7202 */ /* 0x000fce0000000f00 */
.L_x_41:
[----:B------:R-:W-:Y:S05]  /*03a0*/  BSYNC.RECONVERGENT B0 ;  /* 0x0000000000007941 */ /* 0x000fea0003800200 */
.L_x_40:
[----:B------:R-:W0:Y:S01]  /*03b0*/  MUFU.RCP64H R31, R3 ;  /* 0x00000003001f7308 */ /* 0x000e220000001800 */
[----:B------:R-:W-:Y:S01]  /*03c0*/  VIADD R30, R3, 0x300402 ;  /* 0x00300402031e7836 */ /* 0x000fe20000000000 */
[----:B------:R-:W-:Y:S04]  /*03d0*/  BSSY.RECONVERGENT B0, `(.L_x_42) ;  /* 0x0000010000007945 */ /* 0x000fe80003800200 */
[----:B------:R-:W-:Y:S01]  /*03e0*/  FSETP.GEU.AND P0, PT, |R30|, 5.8789094863358348022e-39, PT ;  /* 0x004004021e00780b */ /* 0x000fe20003f0e200 */
[----:B0-----:R-:W-:-:S08]  /*03f0*/  DFMA R34, -R2, R30, 1 ;  /* 0x3ff000000222742b */ /* 0x001fd0000000011e */
[----:B------:R-:W-:-:S08]  /*0400*/  DFMA R34, R34, R34, R34 ;  /* 0x000000222222722b */ /* 0x000fd00000000022 */
[----:B------:R-:W-:-:S08]  /*0410*/  DFMA R34, R30, R34, R30 ;  /* 0x000000221e22722b */ /* 0x000fd0000000001e */
[----:B------:R-:W-:-:S08]  /*0420*/  DFMA R36, -R2, R34, 1 ;  /* 0x3ff000000224742b */ /* 0x000fd00000000122 */
[----:B------:R-:W-:Y:S01]  /*0430*/  DFMA R30, R34, R36, R34 ;  /* 0x00000024221e722b */ /* 0x000fe20000000022 */
[----:B------:R-:W-:Y:S10]  /*0440*/  @P0 BRA `(.L_x_43) ;  /* 0x0000000000200947 */ /* 0x000ff40003800000 */
[----:B------:R-:W-:Y:S01]  /*0450*/  LOP3.LUT R42, R3, 0x7fffffff, RZ, 0xc0, !PT ;  /* 0x7fffffff032a7812 */ /* 0x000fe200078ec0ff */
[----:B------:R-:W-:Y:S01]  /*0460*/  IMAD.MOV.U32 R54, RZ, RZ, R2 ;  /* 0x000000ffff367224 */ /* 0x000fe200078e0002 */
[----:B------:R-:W-:Y:S01]  /*0470*/  MOV R0, 0x4b0 ;  /* 0x000004b000007802 */ /* 0x000fe20000000f00 */
[----:B------:R-:W-:Y:S01]  /*0480*/  IMAD.MOV.U32 R55, RZ, RZ, R3 ;  /* 0x000000ffff377224 */ /* 0x000fe200078e0003 */
[----:B------:R-:W-:-:S07]  /*0490*/  IADD3 R42, PT, PT, R42, -0x100000, RZ ;  /* 0xfff000002a2a7810 */ /* 0x000fce0007ffe0ff */
[----:B-----5:R-:W-:Y:S05]  /*04a0*/  CALL.REL.NOINC `($__internal_3_$__cuda_sm20_dblrcp_rn_slowpath_v3) ;  /* 0x0000000c005c7944 */ /* 0x020fea0003c00000 */
[----:B------:R-:W-:Y:S02]  /*04b0*/  IMAD.MOV.U32 R30, RZ, RZ, R56 ;  /* 0x000000ffff1e7224 */ /* 0x000fe400078e0038 */
[----:B------:R-:W-:-:S07]  /*04c0*/  IMAD.MOV.U32 R31, RZ, RZ, R57 ;  /* 0x000000ffff1f7224 */ /* 0x000fce00078e0039 */
.L_x_43:
[----:B------:R-:W-:Y:S05]  /*04d0*/  BSYNC.RECONVERGENT B0 ;  /* 0x0000000000007941 */ /* 0x000fea0003800200 */
.L_x_42:
[----:B-----5:R-:W0:Y:S01]  /*04e0*/  MUFU.RCP64H R37, R39 ;  /* 0x0000002700257308 */ /* 0x020e220000001800 */
[----:B------:R-:W-:Y:S01]  /*04f0*/  IADD3 R36, PT, PT, R39, 0x300402, RZ ;  /* 0x0030040227247810 */ /* 0x000fe20007ffe0ff */
[----:B------:R-:W-:Y:S02]  /*0500*/  DMUL R34, R10, R10 ;  /* 0x0000000a0a227228 */ /* 0x000fe40000000000 */
[----:B------:R-:W-:Y:S01]  /*0510*/  DMUL R32, R32, R28 ;  /* 0x0000001c20207228 */ /* 0x000fe20000000000 */
[----:B------:R-:W-:-:S05]  /*0520*/  FSETP.GEU.AND P0, PT, |R36|, 5.8789094863358348022e-39, PT ;  /* 0x004004022400780b */ /* 0x000fca0003f0e200 */
[----:B------:R-:W-:Y:S02]  /*0530*/  DMUL R34, R34, R28 ;  /* 0x0000001c22227228 */ /* 0x000fe40000000000 */
[----:B0-----:R-:W-:-:S06]  /*0540*/  DFMA R40, -R38, R36, 1 ;  /* 0x3ff000002628742b */ /* 0x001fcc0000000124 */
[----:B------:R-:W-:Y:S02]  /*0550*/  DMUL R34, R34, 0.5 ;  /* 0x3fe0000022227828 */ /* 0x000fe40000000000 */
[----:B------:R-:W-:-:S06]  /*0560*/  DFMA R40, R40, R40, R40 ;  /* 0x000000282828722b */ /* 0x000fcc0000000028 */
[----:B------:R-:W-:Y:S02]  /*0570*/  DFMA R32, R32, 0.5, R34 ;  /* 0x3fe000002020782b */ /* 0x000fe40000000022 */
[----:B------:R-:W-:Y:S02]  /*0580*/  DADD R34, R38, -1 ;  /* 0xbff0000026227429 */ /* 0x000fe40000000000 */
[----:B------:R-:W-:-:S04]  /*0590*/  DFMA R40, R36, R40, R36 ;  /* 0x000000282428722b */ /* 0x000fc80000000024 */
[----:B------:R-:W-:-:S04]  /*05a0*/  DFMA R36, -R2, R32, R50 ;  /* 0x000000200224722b */ /* 0x000fc80000000132 */
        /* <DEDUP_REMOVED lines=8> */
[----:B------:R-:W-:Y:S05]  /*0630*/  CALL.REL.NOINC `($__internal_3_$__cuda_sm20_dblrcp_rn_slowpath_v3) ;  /* 0x0000000800f87944 */ /* 0x000fea0003c00000 */
[----:B------:R-:W-:Y:S02]  /*0640*/  IMAD.MOV.U32 R40, RZ, RZ, R56 ;  /* 0x000000ffff287224 */ /* 0x000fe400078e0038 */
[----:B------:R-:W-:-:S07]  /*0650*/  IMAD.MOV.U32 R41, RZ, RZ, R57 ;  /* 0x000000ffff297224 */ /* 0x000fce00078e0039 */
.L_x_44:
[----:B------:R-:W-:Y:S01]  /*0660*/  DFMA R48, R48, -R40, R48 ;  /* 0x800000283030722b */ /* 0x000fe20000000030 */
[----:B------:R-:W-:Y:S07]  /*0670*/  BSSY.RECONVERGENT B0, `(.L_x_45) ;  /* 0x0000011000007945 */ /* 0x000fee0003800200 */
[----:B------:R-:W-:-:S06]  /*0680*/  DMUL R54, R48, R48 ;  /* 0x0000003030367228 */ /* 0x000fcc0000000000 */
[----:B------:R-:W0:Y:S04]  /*0690*/  MUFU.RCP64H R39, R55 ;  /* 0x0000003700277308 */ /* 0x000e280000001800 */
[----:B------:R-:W-:-:S04]  /*06a0*/  IADD3 R38, PT, PT, R55, 0x300402, RZ ;  /* 0x0030040237267810 */ /* 0x000fc80007ffe0ff */
[----:B------:R-:W-:Y:S02]  /*06b0*/  FSETP.GEU.AND P0, PT, |R38|, 5.8789094863358348022e-39, PT ;  /* 0x004004022600780b */ /* 0x000fe40003f0e200 */
[----:B0-----:R-:W-:-:S08]  /*06c0*/  DFMA R40, -R54, R38, 1 ;  /* 0x3ff000003628742b */ /* 0x001fd00000000126 */
[----:B------:R-:W-:-:S08]  /*06d0*/  DFMA R40, R40, R40, R40 ;  /* 0x000000282828722b */ /* 0x000fd00000000028 */
[----:B------:R-:W-:-:S08]  /*06e0*/  DFMA R40, R38, R40, R38 ;  /* 0x000000282628722b */ /* 0x000fd00000000026 */
[----:B------:R-:W-:-:S08]  /*06f0*/  DFMA R42, -R54, R40, 1 ;  /* 0x3ff00000362a742b */ /* 0x000fd00000000128 */
[----:B------:R-:W-:Y:S01]  /*0700*/  DFMA R42, R40, R42, R40 ;  /* 0x0000002a282a722b */ /* 0x000fe20000000028 */
[----:B------:R-:W-:Y:S10]  /*0710*/  @P0 BRA `(.L_x_46) ;  /* 0x0000000000180947 */ /* 0x000ff40003800000 */
[----:B------:R-:W-:Y:S02]  /*0720*/  LOP3.LUT R42, R55, 0x7fffffff, RZ, 0xc0, !PT ;  /* 0x7fffffff372a7812 */ /* 0x000fe400078ec0ff */
[----:B------:R-:W-:-:S03]  /*0730*/  MOV R0, 0x760 ;  /* 0x0000076000007802 */ /* 0x000fc60000000f00 */
[----:B------:R-:W-:-:S07]  /*0740*/  VIADD R42, R42, 0xfff00000 ;  /* 0xfff000002a2a7836 */ /* 0x000fce0000000000 */
[----:B------:R-:W-:Y:S05]  /*0750*/  CALL.REL.NOINC `($__internal_3_$__cuda_sm20_dblrcp_rn_slowpath_v3) ;  /* 0x0000000800b07944 */ /* 0x000fea0003c00000 */
[----:B------:R-:W-:Y:S01]  /*0760*/  IMAD.MOV.U32 R42, RZ, RZ, R56 ;  /* 0x000000ffff2a7224 */ /* 0x000fe200078e0038 */
[----:B------:R-:W-:-:S07]  /*0770*/  MOV R43, R57 ;  /* 0x00000039002b7202 */ /* 0x000fce0000000f00 */
.L_x_46:
[----:B------:R-:W-:Y:S05]  /*0780*/  BSYNC.RECONVERGENT B0 ;  /* 0x0000000000007941 */ /* 0x000fea0003800200 */
.L_x_45:
[----:B------:R-:W-:Y:S01]  /*0790*/  DMUL R52, R36, R30 ;  /* 0x0000001e24347228 */ /* 0x000fe20000000000 */
[----:B------:R-:W-:Y:S01]  /*07a0*/  IMAD.MOV.U32 R44, RZ, RZ, 0x0 ;  /* 0x00000000ff2c7424 */ /* 0x000fe200078e00ff */
[----:B------:R-:W-:Y:S01]  /*07b0*/  MOV R45, 0x3fd80000 ;  /* 0x3fd80000002d7802 */ /* 0x000fe20000000f00 */
[----:B------:R-:W-:Y:S05]  /*07c0*/  BSSY.RECONVERGENT B0, `(.L_x_47) ;  /* 0x0000015000007945 */ /* 0x000fea0003800200 */
[----:B------:R-:W-:-:S08]  /*07d0*/  DMUL R52, R34, R52 ;  /* 0x0000003422347228 */ /* 0x000fd00000000000 */
[----:B------:R-:W-:-:S06]  /*07e0*/  DMUL R42, R52, R42 ;  /* 0x0000002a342a7228 */ /* 0x000fcc0000000000 */
[----:B------:R-:W0:Y:S04]  /*07f0*/  MUFU.RSQ64H R41, R43 ;  /* 0x0000002b00297308 */ /* 0x000e280000001c00 */
[----:B------:R-:W-:-:S05]  /*0800*/  VIADD R40, R43, 0xfcb00000 ;  /* 0xfcb000002b287836 */ /* 0x000fca0000000000 */
[----:B------:R-:W-:Y:S01]  /*0810*/  ISETP.GE.U32.AND P0, PT, R40, 0x7ca00000, PT ;  /* 0x7ca000002800780c */ /* 0x000fe20003f06070 */
[----:B0-----:R-:W-:-:S08]  /*0820*/  DMUL R38, R40, R40 ;  /* 0x0000002828267228 */ /* 0x001fd00000000000 */
[----:B------:R-:W-:-:S08]  /*0830*/  DFMA R38, R42, -R38, 1 ;  /* 0x3ff000002a26742b */ /* 0x000fd00000000826 */
[----:B------:R-:W-:Y:S02]  /*0840*/  DFMA R44, R38, R44, 0.5 ;  /* 0x3fe00000262c742b */ /* 0x000fe4000000002c */
[----:B------:R-:W-:-:S08]  /*0850*/  DMUL R38, R40, R38 ;  /* 0x0000002628267228 */ /* 0x000fd00000000000 */
[----:B------:R-:W-:-:S08]  /*0860*/  DFMA R46, R44, R38, R40 ;  /* 0x000000262c2e722b */ /* 0x000fd00000000028 */
[----:B------:R-:W-:Y:S02]  /*0870*/  DMUL R54, R42, R46 ;  /* 0x0000002e2a367228 */ /* 0x000fe40000000000 */
[----:B------:R-:W-:Y:S02]  /*0880*/  VIADD R45, R47, 0xfff00000 ;  /* 0xfff000002f2d7836 */ /* 0x000fe40000000000 */
[----:B------:R-:W-:-:S04]  /*0890*/  IMAD.MOV.U32 R44, RZ, RZ, R46 ;  /* 0x000000ffff2c7224 */ /* 0x000fc800078e002e */
[----:B------:R-:W-:-:S08]  /*08a0*/  DFMA R56, R54, -R54, R42 ;  /* 0x800000363638722b */ /* 0x000fd0000000002a */
[----:B------:R-:W-:Y:S01]  /*08b0*/  DFMA R38, R56, R44, R54 ;  /* 0x0000002c3826722b */ /* 0x000fe20000000036 */
[----:B------:R-:W-:Y:S10]  /*08c0*/  @!P0 BRA `(.L_x_48) ;  /* 0x0000000000108947 */ /* 0x000ff40003800000 */
[----:B------:R-:W-:-:S07]  /*08d0*/  MOV R0, 0x8f0 ;  /* 0x000008f000007802 */ /* 0x000fce0000000f00 */
[----:B------:R-:W-:Y:S05]  /*08e0*/  CALL.REL.NOINC `($__internal_4_$__cuda_sm20_dsqrt_rn_f64_mediumpath_v1) ;  /* 0x0000000800e87944 */ /* 0x000fea0003c00000 */
[----:B------:R-:W-:Y:S01]  /*08f0*/  MOV R38, R40 ;  /* 0x0000002800267202 */ /* 0x000fe20000000f00 */
[----:B------:R-:W-:-:S07]  /*0900*/  IMAD.MOV.U32 R39, RZ, RZ, R41 ;  /* 0x000000ffff277224 */ /* 0x000fce00078e0029 */
.L_x_48:
[----:B------:R-:W-:Y:S05]  /*0910*/  BSYNC.RECONVERGENT B0 ;  /* 0x0000000000007941 */ /* 0x000fea0003800200 */
.L_x_47:
[----:B------:R-:W0:Y:S01]  /*0920*/  MUFU.RCP64H R55, R49 ;  /* 0x0000003100377308 */ /* 0x000e220000001800 */
[----:B------:R-:W-:Y:S01]  /*0930*/  VIADD R54, R49, 0x300402 ;  /* 0x0030040231367836 */ /* 0x000fe20000000000 */
[-C--:B------:R-:W-:Y:S01]  /*0940*/  DMUL R44, R8, R30.reuse ;  /* 0x0000001e082c7228 */ /* 0x080fe20000000000 */
[----:B------:R-:W-:Y:S01]  /*0950*/  BSSY.RECONVERGENT B0, `(.L_x_49) ;  /* 0x0000014000007945 */ /* 0x000fe20003800200 */
[----:B------:R-:W-:Y:S02]  /*0960*/  DMUL R46, R10, R30 ;  /* 0x0000001e0a2e7228 */ /* 0x000fe40000000000 */
[----:B------:R-:W-:-:S06]  /*0970*/  FSETP.GEU.AND P0, PT, |R54|, 5.8789094863358348022e-39, PT ;  /* 0x004004023600780b */ /* 0x000fcc0003f0e200 */
[----:B------:R-:W-:Y:S02]  /*0980*/  DFMA R46, R20, -R46, R24 ;  /* 0x8000002e142e722b */ /* 0x000fe40000000018 */
[----:B0-----:R-:W-:-:S08]  /*0990*/  DFMA R40, -R48, R54, 1 ;  /* 0x3ff000003028742b */ /* 0x001fd00000000136 */
[----:B------:R-:W-:-:S08]  /*09a0*/  DFMA R40, R40, R40, R40 ;  /* 0x000000282828722b */ /* 0x000fd00000000028 */
[----:B------:R-:W-:Y:S02]  /*09b0*/  DFMA R42, R54, R40, R54 ;  /* 0x00000028362a722b */ /* 0x000fe40000000036 */
[-C--:B------:R-:W-:Y:S02]  /*09c0*/  DFMA R40, R20, -R44.reuse, R22 ;  /* 0x8000002c1428722b */ /* 0x080fe40000000016 */
[----:B------:R-:W-:-:S04]  /*09d0*/  DFMA R44, R12, -R44, R14 ;  /* 0x8000002c0c2c722b */ /* 0x000fc8000000000e */
[----:B------:R-:W-:-:S08]  /*09e0*/  DFMA R56, -R48, R42, 1 ;  /* 0x3ff000003038742b */ /* 0x000fd0000000012a */
[----:B------:R-:W-:Y:S01]  /*09f0*/  DFMA R42, R42, R56, R42 ;  /* 0x000000382a2a722b */ /* 0x000fe2000000002a */
[----:B------:R-:W-:Y:S10]  /*0a00*/  @P0 BRA `(.L_x_50) ;  /* 0x0000000000200947 */ /* 0x000ff40003800000 */
[----:B------:R-:W-:Y:S01]  /*0a10*/  LOP3.LUT R42, R49, 0x7fffffff, RZ, 0xc0, !PT ;  /* 0x7fffffff312a7812 */ /* 0x000fe200078ec0ff */
[----:B------:R-:W-:Y:S01]  /*0a20*/  IMAD.MOV.U32 R55, RZ, RZ, R49 ;  /* 0x000000ffff377224 */ /* 0x000fe200078e0031 */
[----:B------:R-:W-:Y:S02]  /*0a30*/  MOV R54, R48 ;  /* 0x0000003000367202 */ /* 0x000fe40000000f00 */
[----:B------:R-:W-:Y:S01]  /*0a40*/  MOV R0, 0xa70 ;  /* 0x00000a7000007802 */ /* 0x000fe20000000f00 */
[----:B------:R-:W-:-:S07]  /*0a50*/  VIADD R42, R42, 0xfff00000 ;  /* 0xfff000002a2a7836 */ /* 0x000fce0000000000 */
[----:B------:R-:W-:Y:S05]  /*0a60*/  CALL.REL.NOINC `($__internal_3_$__cuda_sm20_dblrcp_rn_slowpath_v3) ;  /* 0x0000000400ec7944 */ /* 0x000fea0003c00000 */
[----:B------:R-:W-:Y:S01]  /*0a70*/  MOV R42, R56 ;  /* 0x00000038002a7202 */ /* 0x000fe20000000f00 */
[----:B------:R-:W-:-:S07]  /*0a80*/  IMAD.MOV.U32 R43, RZ, RZ, R57 ;  /* 0x000000ffff2b7224 */ /* 0x000fce00078e0039 */
.L_x_50:
[----:B------:R-:W-:Y:S05]  /*0a90*/  BSYNC.RECONVERGENT B0 ;  /* 0x0000000000007941 */ /* 0x000fea0003800200 */
.L_x_49:
[----:B------:R-:W-:Y:S01]  /*0aa0*/  DMUL R48, R52, R42 ;  /* 0x0000002a34307228 */ /* 0x000fe20000000000 */
[----:B------:R-:W-:Y:S01]  /*0ab0*/  BSSY.RECONVERGENT B0, `(.L_x_51) ;  /* 0x000000b000007945 */ /* 0x000fe20003800200 */
[----:B------:R-:W-:-:S06]  /*0ac0*/  DFMA R50, R50, R30, R52 ;  /* 0x0000001e3232722b */ /* 0x000fcc0000000034 */
[----:B------:R-:W-:-:S14]  /*0ad0*/  DSETP.NEU.AND P0, PT, R48, RZ, PT ;  /* 0x000000ff3000722a */ /* 0x000fdc0003f0d000 */
[----:B------:R-:W-:Y:S01]  /*0ae0*/  @!P0 CS2R R52, SRZ ;  /* 0x0000000000348805 */ /* 0x000fe2000001ff00 */
[----:B------:R-:W-:Y:S06]  /*0af0*/  @!P0 BRA `(.L_x_52) ;  /* 0x0000000000188947 */ /* 0x000fec0003800000 */
[----:B------:R-:W-:Y:S01]  /*0b00*/  DADD R64, -RZ, |R48| ;  /* 0x00000000ff407229 */ /* 0x000fe20000000530 */
[----:B------:R-:W-:-:S10]  /*0b10*/  MOV R0, 0xb30 ;  /* 0x00000b3000007802 */ /* 0x000fd40000000f00 */
[----:B------:R-:W-:Y:S05]  /*0b20*/  CALL.REL.NOINC `($_Z13kernelgpuFluxIdEvPT_S1_S1_S1_S1_S1_S1_S0_iiiiiiii$__internal_accurate_pow) ;  /* 0x0000000c00147944 */ /* 0x000fea0003c00000 */
[----:B------:R-:W-:-:S04]  /*0b30*/  ISETP.GE.AND P0, PT, R49, RZ, PT ;  /* 0x000000ff3100720c */ /* 0x000fc80003f06270 */
[----:B------:R-:W-:Y:S02]  /*0b40*/  FSEL R52, R54, RZ, P0 ;  /* 0x000000ff36347208 */ /* 0x000fe40000000000 */
[----:B------:R-:W-:-:S07]  /*0b50*/  FSEL R53, R56, -QNAN , P0 ;  /* 0xfff8000038357808 */ /* 0x000fce0000000000 */
.L_x_52:
[----:B------:R-:W-:Y:S05]  /*0b60*/  BSYNC.RECONVERGENT B0 ;  /* 0x0000000000007941 */ /* 0x000fea0003800200 */
.L_x_51:
[----:B------:R-:W-:Y:S01]  /*0b70*/  DADD R54, R48, 0.75 ;  /* 0x3fe8000030367429 */ /* 0x000fe20000000000 */
[----:B------:R-:W-:Y:S09]  /*0b80*/  BSSY.RECONVERGENT B0, `(.L_x_53) ;  /* 0x000000a000007945 */ /* 0x000ff20003800200 */
[----:B------:R-:W-:-:S04]  /*0b90*/  LOP3.LUT R54, R55, 0x7ff00000, RZ, 0xc0, !PT ;  /* 0x7ff0000037367812 */ /* 0x000fc800078ec0ff */
[----:B------:R-:W-:-:S13]  /*0ba0*/  ISETP.NE.AND P0, PT, R54, 0x7ff00000, PT ;  /* 0x7ff000003600780c */ /* 0x000fda0003f05270 */
[----:B------:R-:W-:Y:S05]  /*0bb0*/  @P0 BRA `(.L_x_54) ;  /* 0x0000000000180947 */ /* 0x000fea0003800000 */
[----:B------:R-:W-:-:S14]  /*0bc0*/  DSETP.NAN.AND P0, PT, R48, R48, PT ;  /* 0x000000303000722a */ /* 0x000fdc0003f08000 */
[----:B------:R-:W-:Y:S01]  /*0bd0*/  @P0 DADD R52, R48, 0.75 ;  /* 0x3fe8000030340429 */ /* 0x000fe20000000000 */
[----:B------:R-:W-:Y:S10]  /*0be0*/  @P0 BRA `(.L_x_54) ;  /* 0x00000000000c0947 */ /* 0x000ff40003800000 */
[----:B------:R-:W-:-:S14]  /*0bf0*/  DSETP.NEU.AND P0, PT, |R48|, +INF , PT ;  /* 0x7ff000003000742a */ /* 0x000fdc0003f0d200 */
[----:B------:R-:W-:Y:S01]  /*0c00*/  @!P0 IMAD.MOV.U32 R52, RZ, RZ, 0x0 ;  /* 0x00000000ff348424 */ /* 0x000fe200078e00ff */
[----:B------:R-:W-:-:S07]  /*0c10*/  @!P0 MOV R53, 0x7ff00000 ;  /* 0x7ff0000000358802 */ /* 0x000fce0000000f00 */
.L_x_54:
[----:B------:R-:W-:Y:S05]  /*0c20*/  BSYNC.RECONVERGENT B0 ;  /* 0x0000000000007941 */ /* 0x000fea0003800200 */
.L_x_53:
[----:B------:R-:W-:Y:S01]  /*0c30*/  DMUL R6, R6, R28 ;  /* 0x0000001c06067228 */ /* 0x000fe20000000000 */
[----:B------:R-:W-:Y:S01]  /*0c40*/  UMOV UR8, 0x55555555 ;  /* 0x5555555500087882 */ /* 0x000fe20000000000 */
[-C--:B------:R-:W-:Y:S01]  /*0c50*/  DMUL R54, R10, R30.reuse ;  /* 0x0000001e0a367228 */ /* 0x080fe20000000000 */
[----:B------:R-:W-:Y:S01]  /*0c60*/  UMOV UR9, 0x3fe55555 ;  /* 0x3fe5555500097882 */ /* 0x000fe20000000000 */
[-C--:B------:R-:W-:Y:S01]  /*0c70*/  DMUL R44, R44, R30.reuse ;  /* 0x0000001e2c2c7228 */ /* 0x080fe20000000000 */
[----:B------:R-:W-:Y:S01]  /*0c80*/  UMOV UR10, 0x55555555 ;  /* 0x55555555000a7882 */ /* 0x000fe20000000000 */
[----:B------:R-:W-:Y:S01]  /*0c90*/  DMUL R56, R8, R30 ;  /* 0x0000001e08387228 */ /* 0x000fe20000000000 */
[----:B------:R-:W-:Y:S01]  /*0ca0*/  UMOV UR11, 0x3fe55555 ;  /* 0x3fe55555000b7882 */ /* 0x000fe20000000000 */
[----:B------:R-:W-:Y:S01]  /*0cb0*/  DMUL R42, R6, R42 ;  /* 0x0000002a062a7228 */ /* 0x000fe20000000000 */
[----:B------:R-:W0:Y:S01]  /*0cc0*/  LDCU UR6, c[0x0][0x360] ;  /* 0x00006c00ff0677ac */ /* 0x000e220008000800 */
[----:B------:R-:W-:-:S02]  /*0cd0*/  DFMA R16, R12, -R54, R16 ;  /* 0x800000360c10722b */ /* 0x000fc40000000010 */
[-C--:B------:R-:W-:Y:S02]  /*0ce0*/  DMUL R6, R4, R30.reuse ;  /* 0x0000001e04067228 */ /* 0x080fe40000000000 */
[----:B------:R-:W-:Y:S02]  /*0cf0*/  DMUL R54, R8, R30 ;  /* 0x0000001e08367228 */ /* 0x000fe40000000000 */
[----:B------:R-:W-:Y:S02]  /*0d00*/  DSETP.NEU.AND P0, PT, R48, 1, PT ;  /* 0x3ff000003000742a */ /* 0x000fe40003f0d000 */
[-C--:B------:R-:W-:Y:S02]  /*0d10*/  DFMA R18, R12, R32.reuse, -R18 ;  /* 0x000000200c12722b */ /* 0x080fe40000000812 */
[----:B------:R-:W-:Y:S02]  /*0d20*/  DFMA R26, R20, R32, -R26 ;  /* 0x00000020141a722b */ /* 0x000fe4000000081a */
[----:B------:R-:W-:-:S02]  /*0d30*/  DMUL R32, R10, R30 ;  /* 0x0000001e0a207228 */ /* 0x000fc40000000000 */
[-C--:B------:R-:W-:Y:S02]  /*0d40*/  DMUL R48, R40, R30.reuse ;  /* 0x0000001e28307228 */ /* 0x080fe40000000000 */
[----:B------:R-:W-:Y:S02]  /*0d50*/  DMUL R46, R46, R30 ;  /* 0x0000001e2e2e7228 */ /* 0x000fe40000000000 */
[-C--:B------:R-:W-:Y:S02]  /*0d60*/  DMUL R4, R4, R38.reuse ;  /* 0x0000002604047228 */ /* 0x080fe40000000000 */
[----:B------:R-:W-:Y:S02]  /*0d70*/  DADD R40, R44, R44 ;  /* 0x000000002c287229 */ /* 0x000fe4000000002c */
[----:B------:R-:W-:Y:S02]  /*0d80*/  DMUL R38, R6, R38 ;  /* 0x0000002606267228 */ /* 0x000fe40000000000 */
[----:B------:R-:W-:-:S02]  /*0d90*/  DFMA R6, R20, -R54, R22 ;  /* 0x800000361406722b */ /* 0x000fc40000000016 */
[----:B------:R-:W-:Y:S02]  /*0da0*/  DFMA R14, R12, -R56, R14 ;  /* 0x800000380c0e722b */ /* 0x000fe4000000000e */
[----:B------:R-:W-:Y:S02]  /*0db0*/  DMUL R22, R16, R28 ;  /* 0x0000001c10167228 */ /* 0x000fe40000000000 */
[----:B------:R-:W-:Y:S02]  /*0dc0*/  DFMA R32, R20, -R32, R24 ;  /* 0x800000201420722b */ /* 0x000fe40000000018 */
[C---:B------:R-:W-:Y:S02]  /*0dd0*/  DADD R24, -R46.reuse, R40 ;  /* 0x000000002e187229 */ /* 0x040fe40000000128 */
[----:B------:R-:W-:Y:S02]  /*0de0*/  DADD R46, R46, R46 ;  /* 0x000000002e2e7229 */ /* 0x000fe4000000002e */
[----:B------:R-:W-:-:S02]  /*0df0*/  DMUL R40, R14, R28 ;  /* 0x0000001c0e287228 */ /* 0x000fc40000000000 */
[----:B------:R-:W-:Y:S01]  /*0e00*/  DMUL R14, R10, R22 ;  /* 0x000000160a0e7228 */ /* 0x000fe20000000000 */
[----:B------:R-:W1:Y:S01]  /*0e10*/  LDC.64 R22, c[0x0][0x380] ;  /* 0x0000e000ff167b82 */ /* 0x000e620000000a00 */
[----:B------:R-:W-:Y:S02]  /*0e20*/  DFMA R16, R16, R30, R48 ;  /* 0x0000001e1010722b */ /* 0x000fe40000000030 */
[----:B------:R-:W-:Y:S01]  /*0e30*/  DADD R44, R44, -R46 ;  /* 0x000000002c2c7229 */ /* 0x000fe2000000082e */
[----:B------:R-:W-:Y:S01]  /*0e40*/  FSEL R48, R52, RZ, P0 ;  /* 0x000000ff34307208 */ /* 0x000fe20000000000 */
[-C--:B------:R-:W-:Y:S01]  /*0e50*/  DMUL R32, R32, R28.reuse ;  /* 0x0000001c20207228 */ /* 0x080fe20000000000 */
[----:B------:R-:W-:Y:S01]  /*0e60*/  FSEL R49, R53, 1.875, P0 ;  /* 0x3ff0000035317808 */ /* 0x000fe20000000000 */
[----:B------:R-:W-:Y:S01]  /*0e70*/  DMUL R46, R6, R28 ;  /* 0x0000001c062e7228 */ /* 0x000fe20000000000 */
[----:B------:R-:W2:Y:S01]  /*0e80*/  LDC R7, c[0x0][0x3c4] ;  /* 0x0000f100ff077b82 */ /* 0x000ea20000000800 */
[----:B------:R-:W-:-:S03]  /*0e90*/  DMUL R28, R16, R38 ;  /* 0x00000026101c7228 */ /* 0x000fc60000000000 */
[----:B------:R-:W-:Y:S02]  /*0ea0*/  DMUL R42, R42, R48 ;  /* 0x000000302a2a7228 */ /* 0x000fe40000000000 */
[----:B------:R-:W-:Y:S02]  /*0eb0*/  DMUL R48, R10, R32 ;  /* 0x000000200a307228 */ /* 0x000fe40000000000 */
[----:B------:R-:W-:Y:S02]  /*0ec0*/  DFMA R40, R8, R40, R14 ;  /* 0x000000280828722b */ /* 0x000fe4000000000e */
[C---:B------:R-:W-:Y:S02]  /*0ed0*/  DMUL R14, R24.reuse, R4 ;  /* 0x00000004180e7228 */ /* 0x040fe40000000000 */
[----:B------:R-:W-:Y:S02]  /*0ee0*/  DMUL R32, R24, R38 ;  /* 0x0000002618207228 */ /* 0x000fe40000000000 */
[----:B------:R-:W-:-:S02]  /*0ef0*/  DMUL R24, R10, R28 ;  /* 0x0000001c0a187228 */ /* 0x000fc40000000000 */
[----:B------:R-:W-:Y:S01]  /*0f00*/  DFMA R46, R8, R46, R48 ;  /* 0x0000002e082e722b */ /* 0x000fe20000000030 */
[----:B-1----:R-:W-:Y:S01]  /*0f10*/  IMAD.WIDE R22, R68, 0x8, R22 ;  /* 0x0000000844167825 */ /* 0x002fe200078e0216 */
[----:B------:R-:W-:Y:S02]  /*0f20*/  DMUL R36, R36, R34 ;  /* 0x0000002224247228 */ /* 0x000fe40000000000 */
[C---:B------:R-:W-:Y:S02]  /*0f30*/  DMUL R32, R8.reuse, R32 ;  /* 0x0000002008207228 */ /* 0x040fe40000000000 */
[----:B------:R-:W-:Y:S01]  /*0f40*/  DFMA R24, R8, R50, R24 ;  /* 0x000000320818722b */ /* 0x000fe20000000018 */
[----:B------:R1:W-:Y:S01]  /*0f50*/  STG.E.64 desc[UR4][R22.64], R8 ;  /* 0x0000000816007986 */ /* 0x0003e2000c101b04 */
[----:B------:R-:W-:Y:S02]  /*0f60*/  DMUL R38, R44, R38 ;  /* 0x000000262c267228 */ /* 0x000fe40000000000 */
[----:B------:R-:W-:-:S02]  /*0f70*/  DFMA R18, R2, R40, R18 ;  /* 0x000000280212722b */ /* 0x000fc40000000012 */
[----:B------:R-:W-:Y:S02]  /*0f80*/  DMUL R28, R8, R28 ;  /* 0x0000001c081c7228 */ /* 0x000fe40000000000 */
[C---:B------:R-:W-:Y:S02]  /*0f90*/  DMUL R34, R2.reuse, R34 ;  /* 0x0000002202227228 */ /* 0x040fe40000000000 */
[----:B------:R-:W-:Y:S01]  /*0fa0*/  DFMA R46, R2, R46, R26 ;  /* 0x0000002e022e722b */ /* 0x000fe2000000001a */
[C---:B--2---:R-:W-:Y:S01]  /*0fb0*/  IMAD.WIDE R2, R7.reuse, 0x8, R22 ;  /* 0x0000000807027825 */ /* 0x044fe200078e0216 */
[----:B------:R-:W-:Y:S02]  /*0fc0*/  DFMA R26, R32, UR8, R24 ;  /* 0x00000008201a7c2b */ /* 0x000fe40008000018 */
[-C--:B------:R-:W-:Y:S02]  /*0fd0*/  DMUL R16, R16, R4.reuse ;  /* 0x0000000410107228 */ /* 0x080fe40000000000 */
[----:B------:R-:W-:Y:S01]  /*0fe0*/  DMUL R4, R44, R4 ;  /* 0x000000042c047228 */ /* 0x000fe20000000000 */
[----:B------:R-:W-:Y:S01]  /*0ff0*/  IMAD.WIDE R24, R7, 0x8, R2 ;  /* 0x0000000807187825 */ /* 0x000fe200078e0202 */
[----:B------:R-:W-:-:S02]  /*1000*/  DFMA R28, R10, R50, R28 ;  /* 0x000000320a1c722b */ /* 0x000fc4000000001c */
[----:B------:R-:W-:Y:S02]  /*1010*/  DMUL R38, R10, R38 ;  /* 0x000000260a267228 */ /* 0x000fe40000000000 */
[----:B------:R-:W-:Y:S02]  /*1020*/  DMUL R32, R34, R18 ;  /* 0x0000001222207228 */ /* 0x000fe40000000000 */
[----:B------:R-:W-:Y:S01]  /*1030*/  DMUL R40, R8, R8 ;  /* 0x0000000808287228 */ /* 0x000fe20000000000 */
[C---:B------:R-:W-:Y:S01]  /*1040*/  IMAD.WIDE R18, R7.reuse, 0x8, R24 ;  /* 0x0000000807127825 */ /* 0x040fe200078e0218 */
[----:B------:R-:W-:Y:S02]  /*1050*/  DMUL R44, R10, R10 ;  /* 0x0000000a0a2c7228 */ /* 0x000fe40000000000 */
[----:B------:R-:W-:Y:S02]  /*1060*/  DMUL R46, R34, R46 ;  /* 0x0000002e222e7228 */ /* 0x000fe40000000000 */
[----:B------:R-:W-:Y:S01]  /*1070*/  DFMA R28, R38, -UR10, R28 ;  /* 0x8000000a261c7c2b */ /* 0x000fe2000800001c */
[----:B------:R-:W-:Y:S01]  /*1080*/  IMAD.WIDE R34, R7, 0x8, R18 ;  /* 0x0000000807227825 */ /* 0x000fe200078e0212 */
[----:B------:R-:W-:-:S02]  /*1090*/  DFMA R32, R12, R36, R32 ;  /* 0x000000240c20722b */ /* 0x000fc40000000020 */
[--C-:B------:R-:W-:Y:S02]  /*10a0*/  DFMA R12, R30, R40, R36.reuse ;  /* 0x000000281e0c722b */ /* 0x100fe40000000024 */
[----:B------:R-:W-:Y:S02]  /*10b0*/  DFMA R38, R44, R30, R36 ;  /* 0x0000001e2c26722b */ /* 0x000fe40000000024 */
[----:B------:R-:W-:Y:S01]  /*10c0*/  DFMA R46, R20, R36, R46 ;  /* 0x00000024142e722b */ /* 0x000fe2000000002e */
[----:B------:R-:W0:Y:S01]  /*10d0*/  LDC R37, c[0x0][0x370] ;  /* 0x0000dc00ff257b82 */ /* 0x000e220000000800 */
[----:B------:R-:W-:Y:S01]  /*10e0*/  DMUL R30, R8, R30 ;  /* 0x0000001e081e7228 */ /* 0x000fe20000000000 */
[----:B------:R-:W-:Y:S01]  /*10f0*/  IMAD.WIDE R20, R7, 0x8, R34 ;  /* 0x0000000807147825 */ /* 0x000fe200078e0222 */
[----:B------:R-:W-:Y:S02]  /*1100*/  DFMA R12, R14, UR8, R12 ;  /* 0x000000080e0c7c2b */ /* 0x000fe4000800000c */
[----:B------:R-:W-:-:S02]  /*1110*/  DFMA R26, R42, -R32, R26 ;  /* 0x800000202a1a722b */ /* 0x000fc4000000001a */
[----:B------:R-:W-:Y:S01]  /*1120*/  DFMA R4, R4, -UR10, R38 ;  /* 0x8000000a04047c2b */ /* 0x000fe20008000026 */
[C---:B------:R-:W-:Y:S01]  /*1130*/  IMAD.WIDE R14, R7.reuse, 0x8, R20 ;  /* 0x00000008070e7825 */ /* 0x040fe200078e0214 */
[----:B------:R-:W-:Y:S01]  /*1140*/  DFMA R16, R10, R30, R16 ;  /* 0x0000001e0a10722b */ /* 0x000fe20000000010 */
[----:B------:R1:W-:Y:S01]  /*1150*/  STG.E.64 desc[UR4][R2.64], R12 ;  /* 0x0000000c02007986 */ /* 0x0003e2000c101b04 */
[----:B------:R-:W-:Y:S01]  /*1160*/  DFMA R28, R42, -R46, R28 ;  /* 0x8000002e2a1c722b */ /* 0x000fe2000000001c */
[----:B------:R-:W-:-:S04]  /*1170*/  IMAD.WIDE R30, R7, 0x8, R14 ;  /* 0x00000008071e7825 */ /* 0x000fc800078e020e */
[----:B------:R1:W-:Y:S04]  /*1180*/  STG.E.64 desc[UR4][R24.64], R16 ;  /* 0x0000001018007986 */ /* 0x0003e8000c101b04 */
[----:B------:R1:W-:Y:S04]  /*1190*/  STG.E.64 desc[UR4][R18.64], R26 ;  /* 0x0000001a12007986 */ /* 0x0003e8000c101b04 */
[----:B------:R1:W-:Y:S01]  /*11a0*/  STG.E.64 desc[UR4][R34.64], R10 ;  /* 0x0000000a22007986 */ /* 0x0003e2000c101b04 */
[----:B0-----:R-:W-:-:S03]  /*11b0*/  IMAD R68, R37, UR6, R68 ;  /* 0x0000000625447c24 */ /* 0x001fc6000f8e0244 */
[----:B------:R1:W-:Y:S02]  /*11c0*/  STG.E.64 desc[UR4][R20.64], R16 ;  /* 0x0000001014007986 */ /* 0x0003e4000c101b04 */
[----:B------:R-:W-:Y:S02]  /*11d0*/  ISETP.GE.AND P0, PT, R68, R7, PT ;  /* 0x000000074400720c */ /* 0x000fe40003f06270 */
[----:B------:R1:W-:Y:S04]  /*11e0*/  STG.E.64 desc[UR4][R14.64], R4 ;  /* 0x000000040e007986 */ /* 0x0003e8000c101b04 */
[----:B------:R1:W-:Y:S07]  /*11f0*/  STG.E.64 desc[UR4][R30.64], R28 ;  /* 0x0000001c1e007986 */ /* 0x0003ee000c101b04 */
[----:B------:R-:W-:Y:S05]  /*1200*/  @!P0 BRA `(.L_x_55) ;  /* 0xffffffec00a08947 */ /* 0x000fea000383ffff */
[----:B------:R-:W-:Y:S05]  /*1210*/  EXIT ;  /* 0x000000000000794d */ /* 0x000fea0003800000 */
        .weak           $__internal_3_$__cuda_sm20_dblrcp_rn_slowpath_v3
        .type           $__internal_3_$__cuda_sm20_dblrcp_rn_slowpath_v3,@function
        .size           $__internal_3_$__cuda_sm20_dblrcp_rn_slowpath_v3,($__internal_4_$__cuda_sm20_dsqrt_rn_f64_mediumpath_v1 - $__internal_3_$__cuda_sm20_dblrcp_rn_slowpath_v3)
$__internal_3_$__cuda_sm20_dblrcp_rn_slowpath_v3:
[----:B------:R-:W-:Y:S01]  /*1220*/  DSETP.GTU.AND P0, PT, |R54|, +INF , PT ;  /* 0x7ff000003600742a */ /* 0x000fe20003f0c200 */
[----:B------:R-:W-:-:S13]  /*1230*/  BSSY.RECONVERGENT B1, `(.L_x_56) ;  /* 0x0000022000017945 */ /* 0x000fda0003800200 */
[----:B------:R-:W-:Y:S05]  /*1240*/  @P0 BRA `(.L_x_57) ;  /* 0x0000000000780947 */ /* 0x000fea0003800000 */
[----:B------:R-:W-:-:S05]  /*1250*/  LOP3.LUT R58, R55, 0x7fffffff, RZ, 0xc0, !PT ;  /* 0x7fffffff373a7812 */ /* 0x000fca00078ec0ff */
[----:B------:R-:W-:-:S05]  /*1260*/  VIADD R43, R58, 0xffffffff ;  /* 0xffffffff3a2b7836 */ /* 0x000fca0000000000 */
[----:B------:R-:W-:-:S13]  /*1270*/  ISETP.GE.U32.AND P0, PT, R43, 0x7fefffff, PT ;  /* 0x7fefffff2b00780c */ /* 0x000fda0003f06070 */
[----:B------:R-:W-:Y:S01]  /*1280*/  @P0 LOP3.LUT R57, R55, 0x7ff00000, RZ, 0x3c, !PT ;  /* 0x7ff0000037390812 */ /* 0x000fe200078e3cff */
[----:B------:R-:W-:Y:S01]  /*1290*/  @P0 IMAD.MOV.U32 R56, RZ, RZ, RZ ;  /* 0x000000ffff380224 */ /* 0x000fe200078e00ff */
[----:B------:R-:W-:Y:S06]  /*12a0*/  @P0 BRA `(.L_x_58) ;  /* 0x0000000000680947 */ /* 0x000fec0003800000 */
[----:B------:R-:W-:-:S13]  /*12b0*/  ISETP.GE.U32.AND P0, PT, R58, 0x1000001, PT ;  /* 0x010000013a00780c */ /* 0x000fda0003f06070 */
[----:B------:R-:W-:Y:S05]  /*12c0*/  @!P0 BRA `(.L_x_59) ;  /* 0x0000000000348947 */ /* 0x000fea0003800000 */
[----:B------:R-:W-:Y:S01]  /*12d0*/  IADD3 R57, PT, PT, R55, -0x3fe00000, RZ ;  /* 0xc020000037397810 */ /* 0x000fe20007ffe0ff */
[----:B------:R-:W-:-:S03]  /*12e0*/  IMAD.MOV.U32 R56, RZ, RZ, R54 ;  /* 0x000000ffff387224 */ /* 0x000fc600078e0036 */
[----:B------:R-:W0:Y:S03]  /*12f0*/  MUFU.RCP64H R43, R57 ;  /* 0x00000039002b7308 */ /* 0x000e260000001800 */
[----:B0-----:R-:W-:-:S08]  /*1300*/  DFMA R58, -R56, R42, 1 ;  /* 0x3ff00000383a742b */ /* 0x001fd0000000012a */
[----:B------:R-:W-:-:S08]  /*1310*/  DFMA R58, R58, R58, R58 ;  /* 0x0000003a3a3a722b */ /* 0x000fd0000000003a */
[----:B------:R-:W-:-:S08]  /*1320*/  DFMA R58, R42, R58, R42 ;  /* 0x0000003a2a3a722b */ /* 0x000fd0000000002a */
[----:B------:R-:W-:-:S08]  /*1330*/  DFMA R42, -R56, R58, 1 ;  /* 0x3ff00000382a742b */ /* 0x000fd0000000013a */
[----:B------:R-:W-:-:S08]  /*1340*/  DFMA R42, R58, R42, R58 ;  /* 0x0000002a3a2a722b */ /* 0x000fd0000000003a */
[----:B------:R-:W-:-:S08]  /*1350*/  DMUL R42, R42, 2.2250738585072013831e-308 ;  /* 0x001000002a2a7828 */ /* 0x000fd00000000000 */
[----:B------:R-:W-:-:S08]  /*1360*/  DFMA R54, -R54, R42, 1 ;  /* 0x3ff000003636742b */ /* 0x000fd0000000012a */
[----:B------:R-:W-:-:S08]  /*1370*/  DFMA R54, R54, R54, R54 ;  /* 0x000000363636722b */ /* 0x000fd00000000036 */
[----:B------:R-:W-:Y:S01]  /*1380*/  DFMA R56, R42, R54, R42 ;  /* 0x000000362a38722b */ /* 0x000fe2000000002a */
[----:B------:R-:W-:Y:S10]  /*1390*/  BRA `(.L_x_58) ;  /* 0x00000000002c7947 */ /* 0x000ff40003800000 */
.L_x_59:
[----:B------:R-:W-:-:S06]  /*13a0*/  DMUL R54, R54, 8.11296384146066816958e+31 ;  /* 0x4690000036367828 */ /* 0x000fcc0000000000 */
[----:B------:R-:W0:Y:S02]  /*13b0*/  MUFU.RCP64H R43, R55 ;  /* 0x00000037002b7308 */ /* 0x000e240000001800 */
[----:B0-----:R-:W-:-:S08]  /*13c0*/  DFMA R56, -R54, R42, 1 ;  /* 0x3ff000003638742b */ /* 0x001fd0000000012a */
[----:B------:R-:W-:-:S08]  /*13d0*/  DFMA R56, R56, R56, R56 ;  /* 0x000000383838722b */ /* 0x000fd00000000038 */
[----:B------:R-:W-:-:S08]  /*13e0*/  DFMA R56, R42, R56, R42 ;  /* 0x000000382a38722b */ /* 0x000fd0000000002a */
[----:B------:R-:W-:-:S08]  /*13f0*/  DFMA R42, -R54, R56, 1 ;  /* 0x3ff00000362a742b */ /* 0x000fd00000000138 */
[----:B------:R-:W-:-:S08]  /*1400*/  DFMA R42, R56, R42, R56 ;  /* 0x0000002a382a722b */ /* 0x000fd00000000038 */
[----:B------:R-:W-:Y:S01]  /*1410*/  DMUL R56, R42, 8.11296384146066816958e+31 ;  /* 0x469000002a387828 */ /* 0x000fe20000000000 */
[----:B------:R-:W-:Y:S10]  /*1420*/  BRA `(.L_x_58) ;  /* 0x0000000000087947 */ /* 0x000ff40003800000 */
.L_x_57:
[----:B------:R-:W-:Y:S01]  /*1430*/  LOP3.LUT R57, R55, 0x80000, RZ, 0xfc, !PT ;  /* 0x0008000037397812 */ /* 0x000fe200078efcff */
[----:B------:R-:W-:-:S07]  /*1440*/  IMAD.MOV.U32 R56, RZ, RZ, R54 ;  /* 0x000000ffff387224 */ /* 0x000fce00078e0036 */
.L_x_58:
[----:B------:R-:W-:Y:S05]  /*1450*/  BSYNC.RECONVERGENT B1 ;  /* 0x0000000000017941 */ /* 0x000fea0003800200 */
.L_x_56:
[----:B------:R-:W-:Y:S01]  /*1460*/  MOV R42, R0 ;  /* 0x00000000002a7202 */ /* 0x000fe20000000f00 */
[----:B------:R-:W-:-:S04]  /*1470*/  IMAD.MOV.U32 R43, RZ, RZ, 0x0 ;  /* 0x00000000ff2b7424 */ /* 0x000fc800078e00ff */
[----:B------:R-:W-:Y:S05]  /*1480*/  RET.REL.NODEC R42 `(_Z13kernelgpuFluxIdEvPT_S1_S1_S1_S1_S1_S1_S0_iiiiiiii) ;  /* 0xffffffe82adc7950 */ /* 0x000fea0003c3ffff */
        .weak           $__internal_4_$__cuda_sm20_dsqrt_rn_f64_mediumpath_v1
        .type           $__internal_4_$__cuda_sm20_dsqrt_rn_f64_mediumpath_v1,@function
        .size           $__internal_4_$__cuda_sm20_dsqrt_rn_f64_mediumpath_v1,($_Z13kernelgpuFluxIdEvPT_S1_S1_S1_S1_S1_S1_S0_iiiiiiii$__internal_accurate_pow - $__internal_4_$__cuda_sm20_dsqrt_rn_f64_mediumpath_v1)
$__internal_4_$__cuda_sm20_dsqrt_rn_f64_mediumpath_v1:
[----:B------:R-:W-:Y:S01]  /*1490*/  ISETP.GE.U32.AND P0, PT, R40, -0x3400000, PT ;  /* 0xfcc000002800780c */ /* 0x000fe20003f06070 */
[----:B------:R-:W-:Y:S01]  /*14a0*/  BSSY.RECONVERGENT B1, `(.L_x_60) ;  /* 0x0000028000017945 */ /* 0x000fe20003800200 */
[----:B------:R-:W-:Y:S01]  /*14b0*/  IMAD.MOV.U32 R44, RZ, RZ, R46 ;  /* 0x000000ffff2c7224 */ /* 0x000fe200078e002e */
[----:B------:R-:W-:Y:S01]  /*14c0*/  MOV R40, R42 ;  /* 0x0000002a00287202 */ /* 0x000fe20000000f00 */
[----:B------:R-:W-:Y:S01]  /*14d0*/  IMAD.MOV.U32 R41, RZ, RZ, R43 ;  /* 0x000000ffff297224 */ /* 0x000fe200078e002b */
[----:B------:R-:W-:Y:S01]  /*14e0*/  MOV R39, R57 ;  /* 0x0000003900277202 */ /* 0x000fe20000000f00 */
[----:B------:R-:W-:-:S07]  /*14f0*/  IMAD.MOV.U32 R38, RZ, RZ, R56 ;  /* 0x000000ffff267224 */ /* 0x000fce00078e0038 */
[----:B------:R-:W-:Y:S05]  /*1500*/  @!P0 BRA `(.L_x_61) ;  /* 0x0000000000208947 */ /* 0x000fea0003800000 */
[----:B------:R-:W-:-:S10]  /*1510*/  DFMA.RM R38, R38, R44, R54 ;  /* 0x0000002c2626722b */ /* 0x000fd40000004036 */
[----:B------:R-:W-:-:S05]  /*1520*/  IADD3 R42, P0, PT, R38, 0x1, RZ ;  /* 0x00000001262a7810 */ /* 0x000fca0007f1e0ff */
[----:B------:R-:W-:-:S06]  /*1530*/  IMAD.X R43, RZ, RZ, R39, P0 ;  /* 0x000000ffff2b7224 */ /* 0x000fcc00000e0627 */
[----:B------:R-:W-:-:S08]  /*1540*/  DFMA.RP R40, -R38, R42, R40 ;  /* 0x0000002a2628722b */ /* 0x000fd00000008128 */
[----:B------:R-:W-:-:S06]  /*1550*/  DSETP.GT.AND P0, PT, R40, RZ, PT ;  /* 0x000000ff2800722a */ /* 0x000fcc0003f04000 */
[----:B------:R-:W-:Y:S02]  /*1560*/  FSEL R38, R42, R38, P0 ;  /* 0x000000262a267208 */ /* 0x000fe40000000000 */
[----:B------:R-:W-:Y:S01]  /*1570*/  FSEL R39, R43, R39, P0 ;  /* 0x000000272b277208 */ /* 0x000fe20000000000 */
[----:B------:R-:W-:Y:S06]  /*1580*/  BRA `(.L_x_62) ;  /* 0x0000000000647947 */ /* 0x000fec0003800000 */
.L_x_61:
[----:B------:R-:W-:-:S14]  /*1590*/  DSETP.NE.AND P0, PT, R40, RZ, PT ;  /* 0x000000ff2800722a */ /* 0x000fdc0003f05000 */
[----:B------:R-:W-:Y:S05]  /*15a0*/  @!P0 BRA `(.L_x_63) ;  /* 0x0000000000588947 */ /* 0x000fea0003800000 */
[----:B------:R-:W-:-:S13]  /*15b0*/  ISETP.GE.AND P0, PT, R41, RZ, PT ;  /* 0x000000ff2900720c */ /* 0x000fda0003f06270 */
[----:B------:R-:W-:Y:S01]  /*15c0*/  @!P0 IMAD.MOV.U32 R38, RZ, RZ, 0x0 ;  /* 0x00000000ff268424 */ /* 0x000fe200078e00ff */
[----:B------:R-:W-:Y:S01]  /*15d0*/  @!P0 MOV R39, 0xfff80000 ;  /* 0xfff8000000278802 */ /* 0x000fe20000000f00 */
[----:B------:R-:W-:Y:S06]  /*15e0*/  @!P0 BRA `(.L_x_62) ;  /* 0x00000000004c8947 */ /* 0x000fec0003800000 */
[----:B------:R-:W-:-:S13]  /*15f0*/  ISETP.GT.AND P0, PT, R41, 0x7fefffff, PT ;  /* 0x7fefffff2900780c */ /* 0x000fda0003f04270 */
[----:B------:R-:W-:Y:S05]  /*1600*/  @P0 BRA `(.L_x_63) ;  /* 0x0000000000400947 */ /* 0x000fea0003800000 */
[----:B------:R-:W-:Y:S01]  /*1610*/  DMUL R38, R40, 8.11296384146066816958e+31 ;  /* 0x4690000028267828 */ /* 0x000fe20000000000 */
[----:B------:R-:W-:Y:S01]  /*1620*/  IMAD.MOV.U32 R44, RZ, RZ, 0x0 ;  /* 0x00000000ff2c7424 */ /* 0x000fe200078e00ff */
[----:B------:R-:W-:Y:S01]  /*1630*/  MOV R45, 0x3fd80000 ;  /* 0x3fd80000002d7802 */ /* 0x000fe20000000f00 */
[----:B------:R-:W-:-:S03]  /*1640*/  IMAD.MOV.U32 R40, RZ, RZ, RZ ;  /* 0x000000ffff287224 */ /* 0x000fc600078e00ff */
[----:B------:R-:W0:Y:S03]  /*1650*/  MUFU.RSQ64H R41, R39 ;  /* 0x0000002700297308 */ /* 0x000e260000001c00 */
[----:B0-----:R-:W-:-:S08]  /*1660*/  DMUL R42, R40, R40 ;  /* 0x00000028282a7228 */ /* 0x001fd00000000000 */
[----:B------:R-:W-:-:S08]  /*1670*/  DFMA R42, R38, -R42, 1 ;  /* 0x3ff00000262a742b */ /* 0x000fd0000000082a */
[----:B------:R-:W-:Y:S02]  /*1680*/  DFMA R44, R42, R44, 0.5 ;  /* 0x3fe000002a2c742b */ /* 0x000fe4000000002c */
[----:B------:R-:W-:-:S08]  /*1690*/  DMUL R42, R40, R42 ;  /* 0x0000002a282a7228 */ /* 0x000fd00000000000 */
[----:B------:R-:W-:-:S08]  /*16a0*/  DFMA R42, R44, R42, R40 ;  /* 0x0000002a2c2a722b */ /* 0x000fd00000000028 */
[----:B------:R-:W-:Y:S02]  /*16b0*/  DMUL R40, R38, R42 ;  /* 0x0000002a26287228 */ /* 0x000fe40000000000 */
[----:B------:R-:W-:-:S06]  /*16c0*/  VIADD R43, R43, 0xfff00000 ;  /* 0xfff000002b2b7836 */ /* 0x000fcc0000000000 */
[----:B------:R-:W-:-:S08]  /*16d0*/  DFMA R44, R40, -R40, R38 ;  /* 0x80000028282c722b */ /* 0x000fd00000000026 */
[----:B------:R-:W-:-:S10]  /*16e0*/  DFMA R38, R42, R44, R40 ;  /* 0x0000002c2a26722b */ /* 0x000fd40000000028 */
[----:B------:R-:W-:Y:S01]  /*16f0*/  VIADD R39, R39, 0xfcb00000 ;  /* 0xfcb0000027277836 */ /* 0x000fe20000000000 */
[----:B------:R-:W-:Y:S06]  /*1700*/  BRA `(.L_x_62) ;  /* 0x0000000000047947 */ /* 0x000fec0003800000 */
.L_x_63:
[----:B------:R-:W-:-:S11]  /*1710*/  DADD R38, R40, R40 ;  /* 0x0000000028267229 */ /* 0x000fd60000000028 */
.L_x_62:
[----:B------:R-:W-:Y:S05]  /*1720*/  BSYNC.RECONVERGENT B1 ;  /* 0x0000000000017941 */ /* 0x000fea0003800200 */
.L_x_60:
[----:B------:R-:W-:Y:S02]  /*1730*/  IMAD.MOV.U32 R41, RZ, RZ, R39 ;  /* 0x000000ffff297224 */ /* 0x000fe400078e0027 */
[----:B------:R-:W-:Y:S01]  /*1740*/  HFMA2 R39, -RZ, RZ, 0, 0 ;  /* 0x00000000ff277431 */ /* 0x000fe200000001ff */
[----:B------:R-:W-:Y:S01]  /*1750*/  MOV R40, R38 ;  /* 0x0000002600287202 */ /* 0x000fe20000000f00 */
[----:B------:R-:W-:-:S04]  /*1760*/  IMAD.MOV.U32 R38, RZ, RZ, R0 ;  /* 0x000000ffff267224 */ /* 0x000fc800078e0000 */
[----:B------:R-:W-:Y:S05]  /*1770*/  RET.REL.NODEC R38 `(_Z13kernelgpuFluxIdEvPT_S1_S1_S1_S1_S1_S1_S0_iiiiiiii) ;  /* 0xffffffe826207950 */ /* 0x000fea0003c3ffff */
        .type           $_Z13kernelgpuFluxIdEvPT_S1_S1_S1_S1_S1_S1_S0_iiiiiiii$__internal_accurate_pow,@function
        .size           $_Z13kernelgpuFluxIdEvPT_S1_S1_S1_S1_S1_S1_S0_iiiiiiii$__internal_accurate_pow,(.L_x_72 - $_Z13kernelgpuFluxIdEvPT_S1_S1_S1_S1_S1_S1_S0_iiiiiiii$__internal_accurate_pow)
$_Z13kernelgpuFluxIdEvPT_S1_S1_S1_S1_S1_S1_S0_iiiiiiii$__internal_accurate_pow:
[----:B------:R-:W-:Y:S01]  /*1780*/  ISETP.GT.U32.AND P0, PT, R65, 0xfffff, PT ;  /* 0x000fffff4100780c */ /* 0x000fe20003f04070 */
[--C-:B------:R-:W-:Y:S01]  /*1790*/  IMAD.MOV.U32 R52, RZ, RZ, R65.reuse ;  /* 0x000000ffff347224 */ /* 0x100fe200078e0041 */
[----:B------:R-:W-:Y:S01]  /*17a0*/  MOV R56, R64 ;  /* 0x0000004000387202 */ /* 0x000fe20000000f00 */
[----:B------:R-:W-:Y:S01]  /*17b0*/  IMAD.MOV.U32 R54, RZ, RZ, RZ ;  /* 0x000000ffff367224 */ /* 0x000fe200078e00ff */
[----:B------:R-:W-:Y:S01]  /*17c0*/  MOV R67, 0x3ed0f5d2 ;  /* 0x3ed0f5d200437802 */ /* 0x000fe20000000f00 */
[----:B------:R-:W-:Y:S01]  /*17d0*/  IMAD.MOV.U32 R66, RZ, RZ, 0x41ad3b5a ;  /* 0x41ad3b5aff427424 */ /* 0x000fe200078e00ff */
[----:B------:R-:W-:Y:S01]  /*17e0*/  UMOV UR6, 0x7d2cafe2 ;  /* 0x7d2cafe200067882 */ /* 0x000fe20000000000 */
[----:B------:R-:W-:Y:S01]  /*17f0*/  UMOV UR7, 0x3eb0f5ff ;  /* 0x3eb0f5ff00077882 */ /* 0x000fe20000000000 */
[----:B------:R-:W-:Y:S01]  /*1800*/  SHF.R.U32.HI R69, RZ, 0x14, R65 ;  /* 0x00000014ff457819 */ /* 0x000fe20000011641 */
[----:B------:R-:W-:Y:S01]  /*1810*/  UMOV UR8, 0x3b39803f ;  /* 0x3b39803f00087882 */ /* 0x000fe20000000000 */
[----:B------:R-:W-:-:S03]  /*1820*/  UMOV UR9, 0x3c7abc9e ;  /* 0x3c7abc9e00097882 */ /* 0x000fc60000000000 */
[----:B------:R-:W-:-:S10]  /*1830*/  @!P0 DMUL R62, R64, 1.80143985094819840000e+16 ;  /* 0x43500000403e8828 */ /* 0x000fd40000000000 */
[----:B------:R-:W-:Y:S01]  /*1840*/  @!P0 IMAD.MOV.U32 R52, RZ, RZ, R63 ;  /* 0x000000ffff348224 */ /* 0x000fe200078e003f */
[----:B------:R-:W-:Y:S01]  /*1850*/  @!P0 LEA.HI R69, R63, 0xffffffca, RZ, 0xc ;  /* 0xffffffca3f458811 */ /* 0x000fe200078f60ff */
[----:B------:R-:W-:-:S03]  /*1860*/  @!P0 IMAD.MOV.U32 R56, RZ, RZ, R62 ;  /* 0x000000ffff388224 */ /* 0x000fc600078e003e */
[----:B------:R-:W-:-:S04]  /*1870*/  LOP3.LUT R52, R52, 0x800fffff, RZ, 0xc0, !PT ;  /* 0x800fffff34347812 */ /* 0x000fc800078ec0ff */
[----:B------:R-:W-:-:S04]  /*1880*/  LOP3.LUT R57, R52, 0x3ff00000, RZ, 0xfc, !PT ;  /* 0x3ff0000034397812 */ /* 0x000fc800078efcff */
[----:B------:R-:W-:-:S13]  /*1890*/  ISETP.GE.U32.AND P1, PT, R57, 0x3ff6a09f, PT ;  /* 0x3ff6a09f3900780c */ /* 0x000fda0003f26070 */
[----:B------:R-:W-:-:S05]  /*18a0*/  @P1 VIADD R53, R57, 0xfff00000 ;  /* 0xfff0000039351836 */ /* 0x000fca0000000000 */
[----:B------:R-:W-:-:S06]  /*18b0*/  @P1 MOV R57, R53 ;  /* 0x0000003500391202 */ /* 0x000fcc0000000f00 */
        /* <DEDUP_REMOVED lines=30> */
[----:B------:R-:W-:-:S03]  /*1aa0*/  DFMA R56, R58, R62, UR6 ;  /* 0x000000063a387e2b */ /* 0x000fc6000800003e */
[----:B------:R-:W-:-:S05]  /*1ab0*/  DMUL R54, R54, R60 ;  /* 0x0000003c36367228 */ /* 0x000fca0000000000 */
[----:B------:R-:W-:Y:S01]  /*1ac0*/  DADD R60, -R56, UR6 ;  /* 0x00000006383c7e29 */ /* 0x000fe20008000100 */
[----:B------:R-:W-:Y:S01]  /*1ad0*/  UMOV UR6, 0xb9e7b0 ;  /* 0x00b9e7b000067882 */ /* 0x000fe20000000000 */
[----:B------:R-:W-:-:S06]  /*1ae0*/  UMOV UR7, 0x3c46a4cb ;  /* 0x3c46a4cb00077882 */ /* 0x000fcc0000000000 */
[----:B------:R-:W-:Y:S02]  /*1af0*/  DFMA R58, R58, R62, R60 ;  /* 0x0000003e3a3a722b */ /* 0x000fe4000000003c */
[----:B------:R-:W-:Y:S01]  /*1b00*/  DMUL R60, R52, R52 ;  /* 0x00000034343c7228 */ /* 0x000fe20000000000 */
[----:B------:R-:W-:Y:S02]  /*1b10*/  VIADD R63, R55, 0x100000 ;  /* 0x00100000373f7836 */ /* 0x000fe40000000000 */
[----:B------:R-:W-:-:S03]  /*1b20*/  IMAD.MOV.U32 R62, RZ, RZ, R54 ;  /* 0x000000ffff3e7224 */ /* 0x000fc600078e0036 */
[----:B------:R-:W-:Y:S01]  /*1b30*/  DADD R58, R58, -UR6 ;  /* 0x800000063a3a7e29 */ /* 0x000fe20008000000 */
[----:B------:R-:W-:Y:S01]  /*1b40*/  UMOV UR6, 0x80000000 ;  /* 0x8000000000067882 */ /* 0x000fe20000000000 */
[----:B------:R-:W-:Y:S01]  /*1b50*/  DFMA R64, R52, R52, -R60 ;  /* 0x000000343440722b */ /* 0x000fe2000000083c */
[----:B------:R-:W-:-:S07]  /*1b60*/  UMOV UR7, 0x43300000 ;  /* 0x4330000000077882 */ /* 0x000fce0000000000 */
[C---:B------:R-:W-:Y:S02]  /*1b70*/  DFMA R62, R52.reuse, R62, R64 ;  /* 0x0000003e343e722b */ /* 0x040fe40000000040 */
[----:B------:R-:W-:-:S08]  /*1b80*/  DMUL R64, R52, R60 ;  /* 0x0000003c34407228 */ /* 0x000fd00000000000 */
        /* <DEDUP_REMOVED lines=16> */
[----:B------:R-:W-:Y:S01]  /*1c90*/  DADD R52, R58, R52 ;  /* 0x000000003a347229 */ /* 0x000fe20000000034 */
[C---:B------:R-:W-:Y:S01]  /*1ca0*/  IADD3 R58, PT, PT, R69.reuse, -0x3ff, RZ ;  /* 0xfffffc01453a7810 */ /* 0x040fe20007ffe0ff */
[----:B------:R-:W-:-:S06]  /*1cb0*/  @P1 VIADD R58, R69, 0xfffffc02 ;  /* 0xfffffc02453a1836 */ /* 0x000fcc0000000000 */
        /* <DEDUP_REMOVED lines=20> */
[----:B------:R-:W-:Y:S01]  /*1e00*/  MOV R52, 0x652b82fe ;  /* 0x652b82fe00347802 */ /* 0x000fe20000000f00 */
[----:B------:R-:W-:-:S06]  /*1e10*/  IMAD.MOV.U32 R53, RZ, RZ, 0x3ff71547 ;  /* 0x3ff71547ff357424 */ /* 0x000fcc00078e00ff */
        /* <DEDUP_REMOVED lines=11> */
[----:B------:R-:W-:Y:S01]  /*1ed0*/  IMAD.MOV.U32 R62, RZ, RZ, -0x35dec16 ;  /* 0xfca213eaff3e7424 */ /* 0x000fe200078e00ff */
[----:B------:R-:W-:Y:S01]  /*1ee0*/  MOV R63, 0x3e928af3 ;  /* 0x3e928af3003f7802 */ /* 0x000fe20000000f00 */
        /* <DEDUP_REMOVED lines=28> */
[----:B------:R-:W-:Y:S02]  /*20b0*/  IMAD R57, R52, 0x100000, R59 ;  /* 0x0010000034397824 */ /* 0x000fe400078e023b */
[----:B------:R-:W-:Y:S01]  /*20c0*/  IMAD.MOV.U32 R56, RZ, RZ, R58 ;  /* 0x000000ffff387224 */ /* 0x000fe200078e003a */
[----:B------:R-:W-:Y:S06]  /*20d0*/  @!P0 BRA `(.L_x_64) ;  /* 0x0000000000308947 */ /* 0x000fec0003800000 */
[----:B------:R-:W-:Y:S01]  /*20e0*/  FSETP.GEU.AND P1, PT, |R55|, 4.2275390625, PT ;  /* 0x408748003700780b */ /* 0x000fe20003f2e200 */
[C---:B------:R-:W-:Y:S02]  /*20f0*/  DSETP.GEU.AND P0, PT, R54.reuse, RZ, PT ;  /* 0x000000ff3600722a */ /* 0x040fe40003f0e000 */
[----:B------:R-:W-:-:S10]  /*2100*/  DADD R54, R54, +INF ;  /* 0x7ff0000036367429 */ /* 0x000fd40000000000 */
[----:B------:R-:W-:Y:S02]  /*2110*/  @!P1 LEA.HI R53, R52, R52, RZ, 0x1 ;  /* 0x0000003434359211 */ /* 0x000fe400078f08ff */
[----:B------:R-:W-:Y:S02]  /*2120*/  FSEL R56, R54, RZ, P0 ;  /* 0x000000ff36387208 */ /* 0x000fe40000000000 */
[----:B------:R-:W-:Y:S02]  /*2130*/  @!P1 SHF.R.S32.HI R53, RZ, 0x1, R53 ;  /* 0x00000001ff359819 */ /* 0x000fe40000011435 */
[----:B------:R-:W-:Y:S02]  /*2140*/  FSEL R57, R55, RZ, P0 ;  /* 0x000000ff37397208 */ /* 0x000fe40000000000 */
[----:B------:R-:W-:Y:S01]  /*2150*/  @!P1 IADD3 R52, PT, PT, R52, -R53, RZ ;  /* 0x8000003534349210 */ /* 0x000fe20007ffe0ff */
[----:B------:R-:W-:-:S03]  /*2160*/  @!P1 IMAD R59, R53, 0x100000, R59 ;  /* 0x00100000353b9824 */ /* 0x000fc600078e023b */
[----:B------:R-:W-:Y:S01]  /*2170*/  @!P1 LEA R53, R52, 0x3ff00000, 0x14 ;  /* 0x3ff0000034359811 */ /* 0x000fe200078ea0ff */
[----:B------:R-:W-:-:S06]  /*2180*/  @!P1 IMAD.MOV.U32 R52, RZ, RZ, RZ ;  /* 0x000000ffff349224 */ /* 0x000fcc00078e00ff */
[----:B------:R-:W-:-:S11]  /*2190*/  @!P1 DMUL R56, R58, R52 ;  /* 0x000000343a389228 */ /* 0x000fd60000000000 */
.L_x_64:
[----:B------:R-:W-:Y:S01]  /*21a0*/  DFMA R60, R60, R56, R56 ;  /* 0x000000383c3c722b */ /* 0x000fe20000000038 */
[----:B------:R-:W-:Y:S01]  /*21b0*/  MOV R52, R0 ;  /* 0x0000000000347202 */ /* 0x000fe20000000f00 */
[----:B------:R-:W-:Y:S01]  /*21c0*/  DSETP.NEU.AND P0, PT, |R56|, +INF , PT ;  /* 0x7ff000003800742a */ /* 0x000fe20003f0d200 */
[----:B------:R-:W-:-:S07]  /*21d0*/  IMAD.MOV.U32 R53, RZ, RZ, 0x0 ;  /* 0x00000000ff357424 */ /* 0x000fce00078e00ff */
[----:B------:R-:W-:Y:S02]  /*21e0*/  FSEL R54, R56, R60, !P0 ;  /* 0x0000003c38367208 */ /* 0x000fe40004000000 */
[----:B------:R-:W-:Y:S01]  /*21f0*/  FSEL R56, R57, R61, !P0 ;  /* 0x0000003d39387208 */ /* 0x000fe20004000000 */
[----:B------:R-:W-:Y:S06]  /*2200*/  RET.REL.NODEC R52 `(_Z13kernelgpuFluxIdEvPT_S1_S1_S1_S1_S1_S1_S0_iiiiiiii) ;  /* 0xffffffdc347c7950 */ /* 0x000fec0003c3ffff */
.L_x_65:
        /* <DEDUP_REMOVED lines=15> */
.L_x_72:


//--------------------- .nv.shared.reserved.0     --------------------------
	.section	.nv.shared.reserved.0,"aw",@nobits
	.weak		__nv_reservedSMEM_offset_0_alias
	.size		__nv_reservedSMEM_offset_0_alias, 0, 64
	.other		__nv_reservedSMEM_offset_0_alias,@"STO_CUDA_RESERVED_SHARED STV_DEFAULT"
__nv_reservedSMEM_offset_0_alias:
	.zero		0
	.zero		64


//--------------------- .nv.constant0._Z13kernelgpuFluxIfEvPT_S1_S1_S1_S1_S1_S1_S0_iiiiiiii --------------------------
	.section	.nv.constant0._Z13kernelgpuFluxIfEvPT_S1_S1_S1_S1_S1_S1_S0_iiiiiiii,"a",@progbits
	.sectionflags	@""
	.align	4
.nv.constant0._Z13kernelgpuFluxIfEvPT_S1_S1_S1_S1_S1_S1_S0_iiiiiiii:
	.zero		988


//--------------------- .nv.constant0._Z13kernelgpuFluxIdEvPT_S1_S1_S1_S1_S1_S1_S0_iiiiiiii --------------------------
	.section	.nv.constant0._Z13kernelgpuFluxIdEvPT_S1_S1_S1_S1_S1_S1_S0_iiiiiiii,"a",@progbits
	.sectionflags	@""
	.align	4
.nv.constant0._Z13kernelgpuFluxIdEvPT_S1_S1_S1_S1_S1_S1_S0_iiiiiiii:
	.zero		992


//--------------------- SYMBOLS --------------------------

	.type		.nv.reservedSmem.offset0,@object
	.size		.nv.reservedSmem.offset0,0x4
